//
// Generated by NVIDIA NVVM Compiler
//
// Compiler Build ID: CL-36424714
// Cuda compilation tools, release 13.0, V13.0.88
// Based on NVVM 20.0.0
//

.version 9.0
.target sm_100
.address_size 64

	// .globl	_ZN3cub18CUB_300001_SM_10006detail11EmptyKernelIvEEvv
.global .align 1 .b8 _ZN30_INTERNAL_147af0a2_4_k_cu_main4cuda3std3__45__cpo5beginE[1];
.global .align 1 .b8 _ZN30_INTERNAL_147af0a2_4_k_cu_main4cuda3std3__45__cpo3endE[1];
.global .align 1 .b8 _ZN30_INTERNAL_147af0a2_4_k_cu_main4cuda3std3__45__cpo6cbeginE[1];
.global .align 1 .b8 _ZN30_INTERNAL_147af0a2_4_k_cu_main4cuda3std3__45__cpo4cendE[1];
.global .align 1 .b8 _ZN30_INTERNAL_147af0a2_4_k_cu_main4cuda3std3__45__cpo6rbeginE[1];
.global .align 1 .b8 _ZN30_INTERNAL_147af0a2_4_k_cu_main4cuda3std3__45__cpo4rendE[1];
.global .align 1 .b8 _ZN30_INTERNAL_147af0a2_4_k_cu_main4cuda3std3__45__cpo7crbeginE[1];
.global .align 1 .b8 _ZN30_INTERNAL_147af0a2_4_k_cu_main4cuda3std3__45__cpo5crendE[1];
.global .align 1 .b8 _ZN30_INTERNAL_147af0a2_4_k_cu_main4cuda3std3__432_GLOBAL__N__147af0a2_4_k_cu_main6ignoreE[1];
.global .align 1 .b8 _ZN30_INTERNAL_147af0a2_4_k_cu_main4cuda3std3__419piecewise_constructE[1];
.global .align 1 .b8 _ZN30_INTERNAL_147af0a2_4_k_cu_main4cuda3std3__48in_placeE[1];
.global .align 1 .b8 _ZN30_INTERNAL_147af0a2_4_k_cu_main4cuda3std3__420unreachable_sentinelE[1];
.global .align 1 .b8 _ZN30_INTERNAL_147af0a2_4_k_cu_main4cuda3std3__47nulloptE[1];
.global .align 1 .b8 _ZN30_INTERNAL_147af0a2_4_k_cu_main4cuda3std3__48unexpectE[1];
.global .align 1 .b8 _ZN30_INTERNAL_147af0a2_4_k_cu_main4cuda3std6ranges3__45__cpo4swapE[1];
.global .align 1 .b8 _ZN30_INTERNAL_147af0a2_4_k_cu_main4cuda3std6ranges3__45__cpo9iter_moveE[1];
.global .align 1 .b8 _ZN30_INTERNAL_147af0a2_4_k_cu_main4cuda3std6ranges3__45__cpo5beginE[1];
.global .align 1 .b8 _ZN30_INTERNAL_147af0a2_4_k_cu_main4cuda3std6ranges3__45__cpo3endE[1];
.global .align 1 .b8 _ZN30_INTERNAL_147af0a2_4_k_cu_main4cuda3std6ranges3__45__cpo6cbeginE[1];
.global .align 1 .b8 _ZN30_INTERNAL_147af0a2_4_k_cu_main4cuda3std6ranges3__45__cpo4cendE[1];
.global .align 1 .b8 _ZN30_INTERNAL_147af0a2_4_k_cu_main4cuda3std6ranges3__45__cpo7advanceE[1];
.global .align 1 .b8 _ZN30_INTERNAL_147af0a2_4_k_cu_main4cuda3std6ranges3__45__cpo9iter_swapE[1];
.global .align 1 .b8 _ZN30_INTERNAL_147af0a2_4_k_cu_main4cuda3std6ranges3__45__cpo4nextE[1];
.global .align 1 .b8 _ZN30_INTERNAL_147af0a2_4_k_cu_main4cuda3std6ranges3__45__cpo4prevE[1];
.global .align 1 .b8 _ZN30_INTERNAL_147af0a2_4_k_cu_main4cuda3std6ranges3__45__cpo4dataE[1];
.global .align 1 .b8 _ZN30_INTERNAL_147af0a2_4_k_cu_main4cuda3std6ranges3__45__cpo5cdataE[1];
.global .align 1 .b8 _ZN30_INTERNAL_147af0a2_4_k_cu_main4cuda3std6ranges3__45__cpo4sizeE[1];
.global .align 1 .b8 _ZN30_INTERNAL_147af0a2_4_k_cu_main4cuda3std6ranges3__45__cpo5ssizeE[1];
.global .align 1 .b8 _ZN30_INTERNAL_147af0a2_4_k_cu_main4cuda3std6ranges3__45__cpo8distanceE[1];
.global .align 1 .b8 _ZN30_INTERNAL_147af0a2_4_k_cu_main6thrust24THRUST_300001_SM_1000_NS8cuda_cub3parE[1];
.global .align 1 .b8 _ZN30_INTERNAL_147af0a2_4_k_cu_main6thrust24THRUST_300001_SM_1000_NS8cuda_cub10par_nosyncE[1];
.global .align 1 .b8 _ZN30_INTERNAL_147af0a2_4_k_cu_main6thrust24THRUST_300001_SM_1000_NS6system6detail10sequential3seqE[1];
.global .align 1 .b8 _ZN30_INTERNAL_147af0a2_4_k_cu_main6thrust24THRUST_300001_SM_1000_NS12placeholders2_1E[1];
.global .align 1 .b8 _ZN30_INTERNAL_147af0a2_4_k_cu_main6thrust24THRUST_300001_SM_1000_NS12placeholders2_2E[1];
.global .align 1 .b8 _ZN30_INTERNAL_147af0a2_4_k_cu_main6thrust24THRUST_300001_SM_1000_NS12placeholders2_3E[1];
.global .align 1 .b8 _ZN30_INTERNAL_147af0a2_4_k_cu_main6thrust24THRUST_300001_SM_1000_NS12placeholders2_4E[1];
.global .align 1 .b8 _ZN30_INTERNAL_147af0a2_4_k_cu_main6thrust24THRUST_300001_SM_1000_NS12placeholders2_5E[1];
.global .align 1 .b8 _ZN30_INTERNAL_147af0a2_4_k_cu_main6thrust24THRUST_300001_SM_1000_NS12placeholders2_6E[1];
.global .align 1 .b8 _ZN30_INTERNAL_147af0a2_4_k_cu_main6thrust24THRUST_300001_SM_1000_NS12placeholders2_7E[1];
.global .align 1 .b8 _ZN30_INTERNAL_147af0a2_4_k_cu_main6thrust24THRUST_300001_SM_1000_NS12placeholders2_8E[1];
.global .align 1 .b8 _ZN30_INTERNAL_147af0a2_4_k_cu_main6thrust24THRUST_300001_SM_1000_NS12placeholders2_9E[1];
.global .align 1 .b8 _ZN30_INTERNAL_147af0a2_4_k_cu_main6thrust24THRUST_300001_SM_1000_NS12placeholders3_10E[1];
.global .align 1 .b8 _ZN30_INTERNAL_147af0a2_4_k_cu_main6thrust24THRUST_300001_SM_1000_NS3seqE[1];

.visible .entry _ZN3cub18CUB_300001_SM_10006detail11EmptyKernelIvEEvv()
{


	ret;

}
	// .globl	_ZN3cub18CUB_300001_SM_10006detail8for_each13static_kernelINS2_12policy_hub_t12policy_500_tEmN6thrust24THRUST_300001_SM_1000_NS8cuda_cub20__uninitialized_fill7functorINS7_10device_ptrIiEEiEEEEvT0_T1_
.visible .entry _ZN3cub18CUB_300001_SM_10006detail8for_each13static_kernelINS2_12policy_hub_t12policy_500_tEmN6thrust24THRUST_300001_SM_1000_NS8cuda_cub20__uninitialized_fill7functorINS7_10device_ptrIiEEiEEEEvT0_T1_(
	.param .u64 _ZN3cub18CUB_300001_SM_10006detail8for_each13static_kernelINS2_12policy_hub_t12policy_500_tEmN6thrust24THRUST_300001_SM_1000_NS8cuda_cub20__uninitialized_fill7functorINS7_10device_ptrIiEEiEEEEvT0_T1__param_0,
	.param .align 8 .b8 _ZN3cub18CUB_300001_SM_10006detail8for_each13static_kernelINS2_12policy_hub_t12policy_500_tEmN6thrust24THRUST_300001_SM_1000_NS8cuda_cub20__uninitialized_fill7functorINS7_10device_ptrIiEEiEEEEvT0_T1__param_1[16]
)
.maxntid 256
{
	.reg .pred 	%p<4>;
	.reg .b16 	%rs<5>;
	.reg .b32 	%r<12>;
	.reg .b64 	%rd<16>;

	ld.param.u32 	%r3, [_ZN3cub18CUB_300001_SM_10006detail8for_each13static_kernelINS2_12policy_hub_t12policy_500_tEmN6thrust24THRUST_300001_SM_1000_NS8cuda_cub20__uninitialized_fill7functorINS7_10device_ptrIiEEiEEEEvT0_T1__param_1+8];
	ld.param.u64 	%rd4, [_ZN3cub18CUB_300001_SM_10006detail8for_each13static_kernelINS2_12policy_hub_t12policy_500_tEmN6thrust24THRUST_300001_SM_1000_NS8cuda_cub20__uninitialized_fill7functorINS7_10device_ptrIiEEiEEEEvT0_T1__param_1];
	ld.param.u64 	%rd5, [_ZN3cub18CUB_300001_SM_10006detail8for_each13static_kernelINS2_12policy_hub_t12policy_500_tEmN6thrust24THRUST_300001_SM_1000_NS8cuda_cub20__uninitialized_fill7functorINS7_10device_ptrIiEEiEEEEvT0_T1__param_0];
	mov.u32 	%r9, %ctaid.x;
	mul.wide.u32 	%rd1, %r9, 512;
	sub.s64 	%rd2, %rd5, %rd1;
	setp.lt.u64 	%p1, %rd2, 512;
	@%p1 bra 	$L__BB1_2;
	mov.u32 	%r11, %tid.x;
	cvta.to.global.u64 	%rd11, %rd4;
	cvt.u64.u32 	%rd12, %r11;
	add.s64 	%rd13, %rd1, %rd12;
	shl.b64 	%rd14, %rd13, 2;
	add.s64 	%rd15, %rd11, %rd14;
	st.global.u32 	[%rd15], %r3;
	st.global.u32 	[%rd15+1024], %r3;
	bra.uni 	$L__BB1_6;
$L__BB1_2:
	cvta.to.global.u64 	%rd6, %rd4;
	mov.u32 	%r2, %tid.x;
	cvt.u64.u32 	%rd7, %r2;
	setp.le.u64 	%p2, %rd2, %rd7;
	add.s64 	%rd8, %rd1, %rd7;
	shl.b64 	%rd9, %rd8, 2;
	add.s64 	%rd3, %rd6, %rd9;
	@%p2 bra 	$L__BB1_4;
	st.global.u32 	[%rd3], %r3;
$L__BB1_4:
	add.s32 	%r10, %r2, 256;
	cvt.u64.u32 	%rd10, %r10;
	setp.le.u64 	%p3, %rd2, %rd10;
	@%p3 bra 	$L__BB1_6;
	st.global.u32 	[%rd3+1024], %r3;
$L__BB1_6:
	ret;

}
	// .globl	_ZN3cub18CUB_300001_SM_10006detail8for_each13static_kernelINS2_12policy_hub_t12policy_500_tElN6thrust24THRUST_300001_SM_1000_NS8cuda_cub6__fill7functorINS7_6detail15normal_iteratorINS7_10device_ptrIiEEEEiEEEEvT0_T1_
.visible .entry _ZN3cub18CUB_300001_SM_10006detail8for_each13static_kernelINS2_12policy_hub_t12policy_500_tElN6thrust24THRUST_300001_SM_1000_NS8cuda_cub6__fill7functorINS7_6detail15normal_iteratorINS7_10device_ptrIiEEEEiEEEEvT0_T1_(
	.param .u64 _ZN3cub18CUB_300001_SM_10006detail8for_each13static_kernelINS2_12policy_hub_t12policy_500_tElN6thrust24THRUST_300001_SM_1000_NS8cuda_cub6__fill7functorINS7_6detail15normal_iteratorINS7_10device_ptrIiEEEEiEEEEvT0_T1__param_0,
	.param .align 8 .b8 _ZN3cub18CUB_300001_SM_10006detail8for_each13static_kernelINS2_12policy_hub_t12policy_500_tElN6thrust24THRUST_300001_SM_1000_NS8cuda_cub6__fill7functorINS7_6detail15normal_iteratorINS7_10device_ptrIiEEEEiEEEEvT0_T1__param_1[16]
)
.maxntid 256
{
	.reg .pred 	%p<4>;
	.reg .b16 	%rs<5>;
	.reg .b32 	%r<12>;
	.reg .b64 	%rd<17>;

	ld.param.u32 	%r3, [_ZN3cub18CUB_300001_SM_10006detail8for_each13static_kernelINS2_12policy_hub_t12policy_500_tElN6thrust24THRUST_300001_SM_1000_NS8cuda_cub6__fill7functorINS7_6detail15normal_iteratorINS7_10device_ptrIiEEEEiEEEEvT0_T1__param_1+8];
	ld.param.u64 	%rd5, [_ZN3cub18CUB_300001_SM_10006detail8for_each13static_kernelINS2_12policy_hub_t12policy_500_tElN6thrust24THRUST_300001_SM_1000_NS8cuda_cub6__fill7functorINS7_6detail15normal_iteratorINS7_10device_ptrIiEEEEiEEEEvT0_T1__param_1];
	ld.param.u64 	%rd6, [_ZN3cub18CUB_300001_SM_10006detail8for_each13static_kernelINS2_12policy_hub_t12policy_500_tElN6thrust24THRUST_300001_SM_1000_NS8cuda_cub6__fill7functorINS7_6detail15normal_iteratorINS7_10device_ptrIiEEEEiEEEEvT0_T1__param_0];
	mov.u32 	%r9, %ctaid.x;
	mul.wide.u32 	%rd1, %r9, 512;
	sub.s64 	%rd2, %rd6, %rd1;
	setp.lt.s64 	%p1, %rd2, 512;
	@%p1 bra 	$L__BB2_2;
	mov.u32 	%r11, %tid.x;
	cvta.to.global.u64 	%rd12, %rd5;
	cvt.u64.u32 	%rd13, %r11;
	add.s64 	%rd14, %rd1, %rd13;
	shl.b64 	%rd15, %rd14, 2;
	add.s64 	%rd16, %rd12, %rd15;
	st.global.u32 	[%rd16], %r3;
	st.global.u32 	[%rd16+1024], %r3;
	bra.uni 	$L__BB2_6;
$L__BB2_2:
	cvta.to.global.u64 	%rd7, %rd5;
	mov.u32 	%r2, %tid.x;
	cvt.s64.s32 	%rd3, %rd2;
	cvt.u64.u32 	%rd8, %r2;
	setp.le.s64 	%p2, %rd3, %rd8;
	add.s64 	%rd9, %rd1, %rd8;
	shl.b64 	%rd10, %rd9, 2;
	add.s64 	%rd4, %rd7, %rd10;
	@%p2 bra 	$L__BB2_4;
	st.global.u32 	[%rd4], %r3;
$L__BB2_4:
	add.s32 	%r10, %r2, 256;
	cvt.u64.u32 	%rd11, %r10;
	setp.le.s64 	%p3, %rd3, %rd11;
	@%p3 bra 	$L__BB2_6;
	st.global.u32 	[%rd4+1024], %r3;
$L__BB2_6:
	ret;

}
	// .globl	_ZN3cub18CUB_300001_SM_10006detail8for_each13static_kernelINS2_12policy_hub_t12policy_500_tElN6thrust24THRUST_300001_SM_1000_NS8cuda_cub10__tabulate7functorINS7_6detail15normal_iteratorINS7_10device_ptrIiEEEENS7_6system6detail7generic6detail22compute_sequence_valueIivEElEEEEvT0_T1_
.visible .entry _ZN3cub18CUB_300001_SM_10006detail8for_each13static_kernelINS2_12policy_hub_t12policy_500_tElN6thrust24THRUST_300001_SM_1000_NS8cuda_cub10__tabulate7functorINS7_6detail15normal_iteratorINS7_10device_ptrIiEEEENS7_6system6detail7generic6detail22compute_sequence_valueIivEElEEEEvT0_T1_(
	.param .u64 _ZN3cub18CUB_300001_SM_10006detail8for_each13static_kernelINS2_12policy_hub_t12policy_500_tElN6thrust24THRUST_300001_SM_1000_NS8cuda_cub10__tabulate7functorINS7_6detail15normal_iteratorINS7_10device_ptrIiEEEENS7_6system6detail7generic6detail22compute_sequence_valueIivEElEEEEvT0_T1__param_0,
	.param .align 8 .b8 _ZN3cub18CUB_300001_SM_10006detail8for_each13static_kernelINS2_12policy_hub_t12policy_500_tElN6thrust24THRUST_300001_SM_1000_NS8cuda_cub10__tabulate7functorINS7_6detail15normal_iteratorINS7_10device_ptrIiEEEENS7_6system6detail7generic6detail22compute_sequence_valueIivEElEEEEvT0_T1__param_1[16]
)
.maxntid 256
{
	.reg .pred 	%p<4>;
	.reg .b32 	%r<18>;
	.reg .b64 	%rd<20>;

	ld.param.u64 	%rd7, [_ZN3cub18CUB_300001_SM_10006detail8for_each13static_kernelINS2_12policy_hub_t12policy_500_tElN6thrust24THRUST_300001_SM_1000_NS8cuda_cub10__tabulate7functorINS7_6detail15normal_iteratorINS7_10device_ptrIiEEEENS7_6system6detail7generic6detail22compute_sequence_valueIivEElEEEEvT0_T1__param_1];
	ld.param.u64 	%rd8, [_ZN3cub18CUB_300001_SM_10006detail8for_each13static_kernelINS2_12policy_hub_t12policy_500_tElN6thrust24THRUST_300001_SM_1000_NS8cuda_cub10__tabulate7functorINS7_6detail15normal_iteratorINS7_10device_ptrIiEEEENS7_6system6detail7generic6detail22compute_sequence_valueIivEElEEEEvT0_T1__param_0];
	ld.param.v2.u32 	{%r3, %r4}, [_ZN3cub18CUB_300001_SM_10006detail8for_each13static_kernelINS2_12policy_hub_t12policy_500_tElN6thrust24THRUST_300001_SM_1000_NS8cuda_cub10__tabulate7functorINS7_6detail15normal_iteratorINS7_10device_ptrIiEEEENS7_6system6detail7generic6detail22compute_sequence_valueIivEElEEEEvT0_T1__param_1+8];
	mov.u32 	%r5, %ctaid.x;
	mul.wide.u32 	%rd1, %r5, 512;
	sub.s64 	%rd2, %rd8, %rd1;
	setp.lt.s64 	%p1, %rd2, 512;
	@%p1 bra 	$L__BB3_2;
	mov.u32 	%r13, %tid.x;
	cvta.to.global.u64 	%rd15, %rd7;
	cvt.u64.u32 	%rd16, %r13;
	add.s64 	%rd17, %rd1, %rd16;
	cvt.u32.u64 	%r14, %rd17;
	mad.lo.s32 	%r15, %r4, %r14, %r3;
	shl.b64 	%rd18, %rd17, 2;
	add.s64 	%rd19, %rd15, %rd18;
	st.global.u32 	[%rd19], %r15;
	add.s32 	%r16, %r14, 256;
	mad.lo.s32 	%r17, %r4, %r16, %r3;
	st.global.u32 	[%rd19+1024], %r17;
	bra.uni 	$L__BB3_6;
$L__BB3_2:
	cvta.to.global.u64 	%rd3, %rd7;
	mov.u32 	%r6, %tid.x;
	cvt.s64.s32 	%rd4, %rd2;
	cvt.u64.u32 	%rd5, %r6;
	setp.le.s64 	%p2, %rd4, %rd5;
	@%p2 bra 	$L__BB3_4;
	add.s64 	%rd9, %rd1, %rd5;
	cvt.u32.u64 	%r7, %rd9;
	mad.lo.s32 	%r8, %r4, %r7, %r3;
	shl.b64 	%rd10, %rd9, 2;
	add.s64 	%rd11, %rd3, %rd10;
	st.global.u32 	[%rd11], %r8;
$L__BB3_4:
	cvt.u32.u64 	%r9, %rd5;
	add.s32 	%r10, %r9, 256;
	cvt.u64.u32 	%rd6, %r10;
	setp.le.s64 	%p3, %rd4, %rd6;
	@%p3 bra 	$L__BB3_6;
	add.s64 	%rd12, %rd1, %rd6;
	shl.b64 	%rd13, %rd12, 2;
	cvt.u32.u64 	%r11, %rd12;
	mad.lo.s32 	%r12, %r4, %r11, %r3;
	add.s64 	%rd14, %rd13, %rd3;
	st.global.u32 	[%rd14], %r12;
$L__BB3_6:
	ret;

}
	// .globl	_ZN3cub18CUB_300001_SM_10006detail9transform16transform_kernelINS2_10policy_hubILb1EN4cuda3std3__45tupleIJN6thrust24THRUST_300001_SM_1000_NS6detail15normal_iteratorINSA_10device_ptrIiEEEESF_EEEE10policy1000Ei13User_MultipleSF_JPiSK_EEEvT0_iT1_T2_DpNS2_10kernel_argIT3_EE
.visible .entry _ZN3cub18CUB_300001_SM_10006detail9transform16transform_kernelINS2_10policy_hubILb1EN4cuda3std3__45tupleIJN6thrust24THRUST_300001_SM_1000_NS6detail15normal_iteratorINSA_10device_ptrIiEEEESF_EEEE10policy1000Ei13User_MultipleSF_JPiSK_EEEvT0_iT1_T2_DpNS2_10kernel_argIT3_EE(
	.param .u32 _ZN3cub18CUB_300001_SM_10006detail9transform16transform_kernelINS2_10policy_hubILb1EN4cuda3std3__45tupleIJN6thrust24THRUST_300001_SM_1000_NS6detail15normal_iteratorINSA_10device_ptrIiEEEESF_EEEE10policy1000Ei13User_MultipleSF_JPiSK_EEEvT0_iT1_T2_DpNS2_10kernel_argIT3_EE_param_0,
	.param .u32 _ZN3cub18CUB_300001_SM_10006detail9transform16transform_kernelINS2_10policy_hubILb1EN4cuda3std3__45tupleIJN6thrust24THRUST_300001_SM_1000_NS6detail15normal_iteratorINSA_10device_ptrIiEEEESF_EEEE10policy1000Ei13User_MultipleSF_JPiSK_EEEvT0_iT1_T2_DpNS2_10kernel_argIT3_EE_param_1,
	.param .align 1 .b8 _ZN3cub18CUB_300001_SM_10006detail9transform16transform_kernelINS2_10policy_hubILb1EN4cuda3std3__45tupleIJN6thrust24THRUST_300001_SM_1000_NS6detail15normal_iteratorINSA_10device_ptrIiEEEESF_EEEE10policy1000Ei13User_MultipleSF_JPiSK_EEEvT0_iT1_T2_DpNS2_10kernel_argIT3_EE_param_2[1],
	.param .align 8 .b8 _ZN3cub18CUB_300001_SM_10006detail9transform16transform_kernelINS2_10policy_hubILb1EN4cuda3std3__45tupleIJN6thrust24THRUST_300001_SM_1000_NS6detail15normal_iteratorINSA_10device_ptrIiEEEESF_EEEE10policy1000Ei13User_MultipleSF_JPiSK_EEEvT0_iT1_T2_DpNS2_10kernel_argIT3_EE_param_3[8],
	.param .align 8 .b8 _ZN3cub18CUB_300001_SM_10006detail9transform16transform_kernelINS2_10policy_hubILb1EN4cuda3std3__45tupleIJN6thrust24THRUST_300001_SM_1000_NS6detail15normal_iteratorINSA_10device_ptrIiEEEESF_EEEE10policy1000Ei13User_MultipleSF_JPiSK_EEEvT0_iT1_T2_DpNS2_10kernel_argIT3_EE_param_4[16],
	.param .align 8 .b8 _ZN3cub18CUB_300001_SM_10006detail9transform16transform_kernelINS2_10policy_hubILb1EN4cuda3std3__45tupleIJN6thrust24THRUST_300001_SM_1000_NS6detail15normal_iteratorINSA_10device_ptrIiEEEESF_EEEE10policy1000Ei13User_MultipleSF_JPiSK_EEEvT0_iT1_T2_DpNS2_10kernel_argIT3_EE_param_5[16]
)
.maxntid 128
{
	.reg .pred 	%p<38>;
	.reg .b32 	%r<219>;
	.reg .b64 	%rd<99>;

	ld.param.u32 	%r52, [_ZN3cub18CUB_300001_SM_10006detail9transform16transform_kernelINS2_10policy_hubILb1EN4cuda3std3__45tupleIJN6thrust24THRUST_300001_SM_1000_NS6detail15normal_iteratorINSA_10device_ptrIiEEEESF_EEEE10policy1000Ei13User_MultipleSF_JPiSK_EEEvT0_iT1_T2_DpNS2_10kernel_argIT3_EE_param_0];
	ld.param.u64 	%rd29, [_ZN3cub18CUB_300001_SM_10006detail9transform16transform_kernelINS2_10policy_hubILb1EN4cuda3std3__45tupleIJN6thrust24THRUST_300001_SM_1000_NS6detail15normal_iteratorINSA_10device_ptrIiEEEESF_EEEE10policy1000Ei13User_MultipleSF_JPiSK_EEEvT0_iT1_T2_DpNS2_10kernel_argIT3_EE_param_5];
	ld.param.u64 	%rd30, [_ZN3cub18CUB_300001_SM_10006detail9transform16transform_kernelINS2_10policy_hubILb1EN4cuda3std3__45tupleIJN6thrust24THRUST_300001_SM_1000_NS6detail15normal_iteratorINSA_10device_ptrIiEEEESF_EEEE10policy1000Ei13User_MultipleSF_JPiSK_EEEvT0_iT1_T2_DpNS2_10kernel_argIT3_EE_param_4];
	ld.param.u64 	%rd31, [_ZN3cub18CUB_300001_SM_10006detail9transform16transform_kernelINS2_10policy_hubILb1EN4cuda3std3__45tupleIJN6thrust24THRUST_300001_SM_1000_NS6detail15normal_iteratorINSA_10device_ptrIiEEEESF_EEEE10policy1000Ei13User_MultipleSF_JPiSK_EEEvT0_iT1_T2_DpNS2_10kernel_argIT3_EE_param_3];
	ld.param.u32 	%r51, [_ZN3cub18CUB_300001_SM_10006detail9transform16transform_kernelINS2_10policy_hubILb1EN4cuda3std3__45tupleIJN6thrust24THRUST_300001_SM_1000_NS6detail15normal_iteratorINSA_10device_ptrIiEEEESF_EEEE10policy1000Ei13User_MultipleSF_JPiSK_EEEvT0_iT1_T2_DpNS2_10kernel_argIT3_EE_param_1];
	cvta.to.global.u64 	%rd1, %rd31;
	cvta.to.global.u64 	%rd2, %rd30;
	cvta.to.global.u64 	%rd3, %rd29;
	shl.b32 	%r1, %r51, 7;
	mov.u32 	%r53, %ctaid.x;
	mul.lo.s32 	%r2, %r1, %r53;
	sub.s32 	%r3, %r52, %r2;
	min.s32 	%r4, %r1, %r3;
	shl.b32 	%r5, %r4, 2;
	mov.u32 	%r6, %tid.x;
	shl.b32 	%r207, %r6, 7;
	setp.ge.s32 	%p1, %r207, %r5;
	@%p1 bra 	$L__BB4_5;
	mul.wide.u32 	%rd4, %r6, 128;
	add.s64 	%rd32, %rd2, %rd4;
	mul.wide.s32 	%rd5, %r2, 4;
	add.s64 	%rd96, %rd32, %rd5;
	mov.u32 	%r206, %r207;
$L__BB4_2:
	.pragma "nounroll";
	// begin inline asm
	prefetch.global.L2 [%rd96];
	// end inline asm
	add.s32 	%r206, %r206, 16384;
	add.s64 	%rd96, %rd96, 16384;
	setp.lt.s32 	%p2, %r206, %r5;
	@%p2 bra 	$L__BB4_2;
	add.s64 	%rd34, %rd3, %rd4;
	add.s64 	%rd97, %rd34, %rd5;
$L__BB4_4:
	.pragma "nounroll";
	// begin inline asm
	prefetch.global.L2 [%rd97];
	// end inline asm
	add.s32 	%r207, %r207, 16384;
	add.s64 	%rd97, %rd97, 16384;
	setp.lt.s32 	%p3, %r207, %r5;
	@%p3 bra 	$L__BB4_4;
$L__BB4_5:
	mul.wide.s32 	%rd98, %r2, 4;
	add.s64 	%rd12, %rd2, %rd98;
	add.s64 	%rd13, %rd3, %rd98;
	add.s64 	%rd14, %rd1, %rd98;
	setp.gt.s32 	%p4, %r1, %r3;
	@%p4 bra 	$L__BB4_19;
	setp.lt.s32 	%p5, %r51, 1;
	@%p5 bra 	$L__BB4_60;
	and.b32  	%r12, %r51, 15;
	setp.lt.u32 	%p6, %r51, 16;
	mov.b32 	%r214, 0;
	@%p6 bra 	$L__BB4_10;
	and.b32  	%r214, %r51, 2147483632;
	neg.s32 	%r209, %r214;
	add.s64 	%rd37, %rd98, 1536;
	add.s32 	%r208, %r6, 1152;
	add.s64 	%rd16, %rd3, %rd37;
	add.s64 	%rd17, %rd1, %rd37;
	mul.wide.u32 	%rd38, %r6, 4;
	add.s64 	%rd39, %rd38, %rd2;
	add.s64 	%rd18, %rd39, 4096;
	add.s64 	%rd40, %rd38, 2048;
	add.s64 	%rd19, %rd3, %rd40;
	add.s64 	%rd20, %rd1, %rd40;
$L__BB4_9:
	.pragma "nounroll";
	mul.wide.s32 	%rd41, %r208, 4;
	mul.wide.s32 	%rd42, %r2, 4;
	add.s64 	%rd43, %rd42, %rd2;
	add.s64 	%rd44, %rd43, %rd41;
	add.s64 	%rd45, %rd16, %rd41;
	add.s64 	%rd46, %rd17, %rd41;
	add.s64 	%rd47, %rd18, %rd98;
	add.s64 	%rd48, %rd19, %rd98;
	ld.global.u32 	%r55, [%rd47+-4096];
	ld.global.u32 	%r56, [%rd48+-2048];
	mul.lo.s32 	%r57, %r56, %r55;
	add.s64 	%rd49, %rd20, %rd98;
	st.global.u32 	[%rd49+-2048], %r57;
	ld.global.u32 	%r58, [%rd47+-3584];
	ld.global.u32 	%r59, [%rd48+-1536];
	mul.lo.s32 	%r60, %r59, %r58;
	st.global.u32 	[%rd49+-1536], %r60;
	ld.global.u32 	%r61, [%rd47+-3072];
	ld.global.u32 	%r62, [%rd48+-1024];
	mul.lo.s32 	%r63, %r62, %r61;
	st.global.u32 	[%rd49+-1024], %r63;
	ld.global.u32 	%r64, [%rd47+-2560];
	ld.global.u32 	%r65, [%rd48+-512];
	mul.lo.s32 	%r66, %r65, %r64;
	st.global.u32 	[%rd49+-512], %r66;
	ld.global.u32 	%r67, [%rd47+-2048];
	ld.global.u32 	%r68, [%rd48];
	mul.lo.s32 	%r69, %r68, %r67;
	st.global.u32 	[%rd49], %r69;
	ld.global.u32 	%r70, [%rd47+-1536];
	ld.global.u32 	%r71, [%rd48+512];
	mul.lo.s32 	%r72, %r71, %r70;
	st.global.u32 	[%rd49+512], %r72;
	ld.global.u32 	%r73, [%rd47+-1024];
	ld.global.u32 	%r74, [%rd48+1024];
	mul.lo.s32 	%r75, %r74, %r73;
	st.global.u32 	[%rd49+1024], %r75;
	ld.global.u32 	%r76, [%rd47+-512];
	ld.global.u32 	%r77, [%rd48+1536];
	mul.lo.s32 	%r78, %r77, %r76;
	st.global.u32 	[%rd49+1536], %r78;
	ld.global.u32 	%r79, [%rd47];
	ld.global.u32 	%r80, [%rd48+2048];
	mul.lo.s32 	%r81, %r80, %r79;
	st.global.u32 	[%rd49+2048], %r81;
	ld.global.u32 	%r82, [%rd44];
	ld.global.u32 	%r83, [%rd45+-1536];
	mul.lo.s32 	%r84, %r83, %r82;
	st.global.u32 	[%rd46+-1536], %r84;
	ld.global.u32 	%r85, [%rd44+512];
	ld.global.u32 	%r86, [%rd45+-1024];
	mul.lo.s32 	%r87, %r86, %r85;
	st.global.u32 	[%rd46+-1024], %r87;
	ld.global.u32 	%r88, [%rd44+1024];
	ld.global.u32 	%r89, [%rd45+-512];
	mul.lo.s32 	%r90, %r89, %r88;
	st.global.u32 	[%rd46+-512], %r90;
	ld.global.u32 	%r91, [%rd44+1536];
	ld.global.u32 	%r92, [%rd45];
	mul.lo.s32 	%r93, %r92, %r91;
	st.global.u32 	[%rd46], %r93;
	ld.global.u32 	%r94, [%rd44+2048];
	ld.global.u32 	%r95, [%rd45+512];
	mul.lo.s32 	%r96, %r95, %r94;
	st.global.u32 	[%rd46+512], %r96;
	ld.global.u32 	%r97, [%rd44+2560];
	ld.global.u32 	%r98, [%rd45+1024];
	mul.lo.s32 	%r99, %r98, %r97;
	st.global.u32 	[%rd46+1024], %r99;
	ld.global.u32 	%r100, [%rd44+3072];
	ld.global.u32 	%r101, [%rd45+1536];
	mul.lo.s32 	%r102, %r101, %r100;
	st.global.u32 	[%rd46+1536], %r102;
	add.s32 	%r209, %r209, 16;
	add.s32 	%r208, %r208, 2048;
	add.s64 	%rd98, %rd98, 8192;
	setp.eq.s32 	%p7, %r209, 0;
	@%p7 bra 	$L__BB4_10;
	bra.uni 	$L__BB4_9;
$L__BB4_10:
	setp.eq.s32 	%p8, %r12, 0;
	@%p8 bra 	$L__BB4_60;
	and.b32  	%r39, %r51, 7;
	setp.lt.u32 	%p9, %r12, 8;
	@%p9 bra 	$L__BB4_13;
	shl.b32 	%r103, %r214, 7;
	add.s32 	%r104, %r103, %r6;
	mul.wide.s32 	%rd50, %r104, 4;
	add.s64 	%rd51, %rd12, %rd50;
	add.s64 	%rd52, %rd13, %rd50;
	ld.global.u32 	%r105, [%rd51];
	ld.global.u32 	%r106, [%rd52];
	mul.lo.s32 	%r107, %r106, %r105;
	add.s64 	%rd53, %rd14, %rd50;
	st.global.u32 	[%rd53], %r107;
	ld.global.u32 	%r108, [%rd51+512];
	ld.global.u32 	%r109, [%rd52+512];
	mul.lo.s32 	%r110, %r109, %r108;
	st.global.u32 	[%rd53+512], %r110;
	ld.global.u32 	%r111, [%rd51+1024];
	ld.global.u32 	%r112, [%rd52+1024];
	mul.lo.s32 	%r113, %r112, %r111;
	st.global.u32 	[%rd53+1024], %r113;
	ld.global.u32 	%r114, [%rd51+1536];
	ld.global.u32 	%r115, [%rd52+1536];
	mul.lo.s32 	%r116, %r115, %r114;
	st.global.u32 	[%rd53+1536], %r116;
	ld.global.u32 	%r117, [%rd51+2048];
	ld.global.u32 	%r118, [%rd52+2048];
	mul.lo.s32 	%r119, %r118, %r117;
	st.global.u32 	[%rd53+2048], %r119;
	ld.global.u32 	%r120, [%rd51+2560];
	ld.global.u32 	%r121, [%rd52+2560];
	mul.lo.s32 	%r122, %r121, %r120;
	st.global.u32 	[%rd53+2560], %r122;
	ld.global.u32 	%r123, [%rd51+3072];
	ld.global.u32 	%r124, [%rd52+3072];
	mul.lo.s32 	%r125, %r124, %r123;
	st.global.u32 	[%rd53+3072], %r125;
	ld.global.u32 	%r126, [%rd51+3584];
	ld.global.u32 	%r127, [%rd52+3584];
	mul.lo.s32 	%r128, %r127, %r126;
	st.global.u32 	[%rd53+3584], %r128;
	add.s32 	%r214, %r214, 8;
$L__BB4_13:
	setp.eq.s32 	%p10, %r39, 0;
	@%p10 bra 	$L__BB4_60;
	and.b32  	%r42, %r51, 3;
	setp.lt.u32 	%p11, %r39, 4;
	@%p11 bra 	$L__BB4_16;
	shl.b32 	%r129, %r214, 7;
	add.s32 	%r130, %r129, %r6;
	mul.wide.s32 	%rd54, %r130, 4;
	add.s64 	%rd55, %rd12, %rd54;
	add.s64 	%rd56, %rd13, %rd54;
	ld.global.u32 	%r131, [%rd55];
	ld.global.u32 	%r132, [%rd56];
	mul.lo.s32 	%r133, %r132, %r131;
	add.s64 	%rd57, %rd14, %rd54;
	st.global.u32 	[%rd57], %r133;
	ld.global.u32 	%r134, [%rd55+512];
	ld.global.u32 	%r135, [%rd56+512];
	mul.lo.s32 	%r136, %r135, %r134;
	st.global.u32 	[%rd57+512], %r136;
	ld.global.u32 	%r137, [%rd55+1024];
	ld.global.u32 	%r138, [%rd56+1024];
	mul.lo.s32 	%r139, %r138, %r137;
	st.global.u32 	[%rd57+1024], %r139;
	ld.global.u32 	%r140, [%rd55+1536];
	ld.global.u32 	%r141, [%rd56+1536];
	mul.lo.s32 	%r142, %r141, %r140;
	st.global.u32 	[%rd57+1536], %r142;
	add.s32 	%r214, %r214, 4;
$L__BB4_16:
	setp.eq.s32 	%p12, %r42, 0;
	@%p12 bra 	$L__BB4_60;
	mul.wide.s32 	%rd58, %r2, 4;
	add.s64 	%rd26, %rd1, %rd58;
	shl.b32 	%r143, %r214, 7;
	add.s32 	%r218, %r6, %r143;
	add.s64 	%rd27, %rd3, %rd58;
	add.s64 	%rd28, %rd2, %rd58;
	neg.s32 	%r217, %r42;
$L__BB4_18:
	.pragma "nounroll";
	mul.wide.s32 	%rd59, %r218, 4;
	add.s64 	%rd60, %rd26, %rd59;
	add.s64 	%rd61, %rd27, %rd59;
	add.s64 	%rd62, %rd28, %rd59;
	ld.global.u32 	%r144, [%rd62];
	ld.global.u32 	%r145, [%rd61];
	mul.lo.s32 	%r146, %r145, %r144;
	st.global.u32 	[%rd60], %r146;
	add.s32 	%r218, %r218, 128;
	add.s32 	%r217, %r217, 1;
	setp.ne.s32 	%p13, %r217, 0;
	@%p13 bra 	$L__BB4_18;
	bra.uni 	$L__BB4_60;
$L__BB4_19:
	setp.lt.s32 	%p14, %r51, 1;
	@%p14 bra 	$L__BB4_60;
	and.b32  	%r16, %r51, 7;
	setp.lt.u32 	%p15, %r51, 8;
	mov.b32 	%r211, 0;
	@%p15 bra 	$L__BB4_39;
	and.b32  	%r211, %r51, 2147483640;
	mov.b32 	%r210, 0;
$L__BB4_22:
	.pragma "nounroll";
	shl.b32 	%r149, %r210, 7;
	add.s32 	%r23, %r149, %r6;
	setp.ge.s32 	%p16, %r23, %r4;
	@%p16 bra 	$L__BB4_24;
	mul.wide.u32 	%rd63, %r23, 4;
	add.s64 	%rd64, %rd12, %rd63;
	add.s64 	%rd65, %rd13, %rd63;
	ld.global.u32 	%r150, [%rd64];
	ld.global.u32 	%r151, [%rd65];
	mul.lo.s32 	%r152, %r151, %r150;
	add.s64 	%rd66, %rd14, %rd63;
	st.global.u32 	[%rd66], %r152;
$L__BB4_24:
	add.s32 	%r153, %r23, 128;
	setp.ge.s32 	%p17, %r153, %r4;
	mul.wide.s32 	%rd67, %r153, 4;
	add.s64 	%rd23, %rd12, %rd67;
	add.s64 	%rd24, %rd13, %rd67;
	add.s64 	%rd25, %rd14, %rd67;
	@%p17 bra 	$L__BB4_26;
	ld.global.u32 	%r154, [%rd23];
	ld.global.u32 	%r155, [%rd24];
	mul.lo.s32 	%r156, %r155, %r154;
	st.global.u32 	[%rd25], %r156;
$L__BB4_26:
	add.s32 	%r157, %r23, 256;
	setp.ge.s32 	%p18, %r157, %r4;
	@%p18 bra 	$L__BB4_28;
	ld.global.u32 	%r158, [%rd23+512];
	ld.global.u32 	%r159, [%rd24+512];
	mul.lo.s32 	%r160, %r159, %r158;
	st.global.u32 	[%rd25+512], %r160;
$L__BB4_28:
	add.s32 	%r161, %r23, 384;
	setp.ge.s32 	%p19, %r161, %r4;
	@%p19 bra 	$L__BB4_30;
	ld.global.u32 	%r162, [%rd23+1024];
	ld.global.u32 	%r163, [%rd24+1024];
	mul.lo.s32 	%r164, %r163, %r162;
	st.global.u32 	[%rd25+1024], %r164;
$L__BB4_30:
	add.s32 	%r165, %r23, 512;
	setp.ge.s32 	%p20, %r165, %r4;
	@%p20 bra 	$L__BB4_32;
	ld.global.u32 	%r166, [%rd23+1536];
	ld.global.u32 	%r167, [%rd24+1536];
	mul.lo.s32 	%r168, %r167, %r166;
	st.global.u32 	[%rd25+1536], %r168;
$L__BB4_32:
	add.s32 	%r169, %r23, 640;
	setp.ge.s32 	%p21, %r169, %r4;
	@%p21 bra 	$L__BB4_34;
	ld.global.u32 	%r170, [%rd23+2048];
	ld.global.u32 	%r171, [%rd24+2048];
	mul.lo.s32 	%r172, %r171, %r170;
	st.global.u32 	[%rd25+2048], %r172;
$L__BB4_34:
	add.s32 	%r173, %r23, 768;
	setp.ge.s32 	%p22, %r173, %r4;
	@%p22 bra 	$L__BB4_36;
	ld.global.u32 	%r174, [%rd23+2560];
	ld.global.u32 	%r175, [%rd24+2560];
	mul.lo.s32 	%r176, %r175, %r174;
	st.global.u32 	[%rd25+2560], %r176;
$L__BB4_36:
	add.s32 	%r177, %r23, 896;
	setp.ge.s32 	%p23, %r177, %r4;
	@%p23 bra 	$L__BB4_38;
	ld.global.u32 	%r178, [%rd23+3072];
	ld.global.u32 	%r179, [%rd24+3072];
	mul.lo.s32 	%r180, %r179, %r178;
	st.global.u32 	[%rd25+3072], %r180;
$L__BB4_38:
	add.s32 	%r210, %r210, 8;
	setp.ne.s32 	%p24, %r210, %r211;
	@%p24 bra 	$L__BB4_22;
$L__BB4_39:
	setp.eq.s32 	%p25, %r16, 0;
	@%p25 bra 	$L__BB4_60;
	and.b32  	%r26, %r51, 3;
	setp.lt.u32 	%p26, %r16, 4;
	@%p26 bra 	$L__BB4_50;
	shl.b32 	%r181, %r211, 7;
	add.s32 	%r27, %r181, %r6;
	setp.ge.s32 	%p27, %r27, %r4;
	@%p27 bra 	$L__BB4_43;
	mul.wide.s32 	%rd68, %r27, 4;
	add.s64 	%rd69, %rd12, %rd68;
	add.s64 	%rd70, %rd13, %rd68;
	ld.global.u32 	%r182, [%rd69];
	ld.global.u32 	%r183, [%rd70];
	mul.lo.s32 	%r184, %r183, %r182;
	add.s64 	%rd71, %rd14, %rd68;
	st.global.u32 	[%rd71], %r184;
$L__BB4_43:
	add.s32 	%r28, %r27, 128;
	setp.ge.s32 	%p28, %r28, %r4;
	@%p28 bra 	$L__BB4_45;
	mul.wide.s32 	%rd72, %r28, 4;
	add.s64 	%rd73, %rd12, %rd72;
	add.s64 	%rd74, %rd13, %rd72;
	ld.global.u32 	%r185, [%rd73];
	ld.global.u32 	%r186, [%rd74];
	mul.lo.s32 	%r187, %r186, %r185;
	add.s64 	%rd75, %rd14, %rd72;
	st.global.u32 	[%rd75], %r187;
$L__BB4_45:
	add.s32 	%r29, %r27, 256;
	setp.ge.s32 	%p29, %r29, %r4;
	@%p29 bra 	$L__BB4_47;
	mul.wide.s32 	%rd76, %r29, 4;
	add.s64 	%rd77, %rd12, %rd76;
	add.s64 	%rd78, %rd13, %rd76;
	ld.global.u32 	%r188, [%rd77];
	ld.global.u32 	%r189, [%rd78];
	mul.lo.s32 	%r190, %r189, %r188;
	add.s64 	%rd79, %rd14, %rd76;
	st.global.u32 	[%rd79], %r190;
$L__BB4_47:
	add.s32 	%r30, %r27, 384;
	setp.ge.s32 	%p30, %r30, %r4;
	@%p30 bra 	$L__BB4_49;
	mul.wide.s32 	%rd80, %r30, 4;
	add.s64 	%rd81, %rd12, %rd80;
	add.s64 	%rd82, %rd13, %rd80;
	ld.global.u32 	%r191, [%rd81];
	ld.global.u32 	%r192, [%rd82];
	mul.lo.s32 	%r193, %r192, %r191;
	add.s64 	%rd83, %rd14, %rd80;
	st.global.u32 	[%rd83], %r193;
$L__BB4_49:
	add.s32 	%r211, %r211, 4;
$L__BB4_50:
	setp.eq.s32 	%p31, %r26, 0;
	@%p31 bra 	$L__BB4_60;
	setp.eq.s32 	%p32, %r26, 1;
	@%p32 bra 	$L__BB4_57;
	shl.b32 	%r194, %r211, 7;
	add.s32 	%r33, %r194, %r6;
	setp.ge.s32 	%p33, %r33, %r4;
	@%p33 bra 	$L__BB4_54;
	mul.wide.s32 	%rd84, %r33, 4;
	add.s64 	%rd85, %rd12, %rd84;
	add.s64 	%rd86, %rd13, %rd84;
	ld.global.u32 	%r195, [%rd85];
	ld.global.u32 	%r196, [%rd86];
	mul.lo.s32 	%r197, %r196, %r195;
	add.s64 	%rd87, %rd14, %rd84;
	st.global.u32 	[%rd87], %r197;
$L__BB4_54:
	add.s32 	%r34, %r33, 128;
	setp.ge.s32 	%p34, %r34, %r4;
	@%p34 bra 	$L__BB4_56;
	mul.wide.s32 	%rd88, %r34, 4;
	add.s64 	%rd89, %rd12, %rd88;
	add.s64 	%rd90, %rd13, %rd88;
	ld.global.u32 	%r198, [%rd89];
	ld.global.u32 	%r199, [%rd90];
	mul.lo.s32 	%r200, %r199, %r198;
	add.s64 	%rd91, %rd14, %rd88;
	st.global.u32 	[%rd91], %r200;
$L__BB4_56:
	add.s32 	%r211, %r211, 2;
$L__BB4_57:
	and.b32  	%r201, %r51, 1;
	setp.eq.b32 	%p35, %r201, 1;
	not.pred 	%p36, %p35;
	@%p36 bra 	$L__BB4_60;
	shl.b32 	%r202, %r211, 7;
	add.s32 	%r37, %r202, %r6;
	setp.ge.s32 	%p37, %r37, %r4;
	@%p37 bra 	$L__BB4_60;
	mul.wide.s32 	%rd92, %r37, 4;
	add.s64 	%rd93, %rd12, %rd92;
	add.s64 	%rd94, %rd13, %rd92;
	ld.global.u32 	%r203, [%rd93];
	ld.global.u32 	%r204, [%rd94];
	mul.lo.s32 	%r205, %r204, %r203;
	add.s64 	%rd95, %rd14, %rd92;
	st.global.u32 	[%rd95], %r205;
$L__BB4_60:
	ret;

}
	// .globl	_ZN3cub18CUB_300001_SM_10006detail9transform16transform_kernelINS2_10policy_hubILb1EN4cuda3std3__45tupleIJN6thrust24THRUST_300001_SM_1000_NS6detail15normal_iteratorINSA_10device_ptrIiEEEESF_EEEE10policy1000El13User_MultipleSF_JPiSK_EEEvT0_iT1_T2_DpNS2_10kernel_argIT3_EE
.visible .entry _ZN3cub18CUB_300001_SM_10006detail9transform16transform_kernelINS2_10policy_hubILb1EN4cuda3std3__45tupleIJN6thrust24THRUST_300001_SM_1000_NS6detail15normal_iteratorINSA_10device_ptrIiEEEESF_EEEE10policy1000El13User_MultipleSF_JPiSK_EEEvT0_iT1_T2_DpNS2_10kernel_argIT3_EE(
	.param .u64 _ZN3cub18CUB_300001_SM_10006detail9transform16transform_kernelINS2_10policy_hubILb1EN4cuda3std3__45tupleIJN6thrust24THRUST_300001_SM_1000_NS6detail15normal_iteratorINSA_10device_ptrIiEEEESF_EEEE10policy1000El13User_MultipleSF_JPiSK_EEEvT0_iT1_T2_DpNS2_10kernel_argIT3_EE_param_0,
	.param .u32 _ZN3cub18CUB_300001_SM_10006detail9transform16transform_kernelINS2_10policy_hubILb1EN4cuda3std3__45tupleIJN6thrust24THRUST_300001_SM_1000_NS6detail15normal_iteratorINSA_10device_ptrIiEEEESF_EEEE10policy1000El13User_MultipleSF_JPiSK_EEEvT0_iT1_T2_DpNS2_10kernel_argIT3_EE_param_1,
	.param .align 1 .b8 _ZN3cub18CUB_300001_SM_10006detail9transform16transform_kernelINS2_10policy_hubILb1EN4cuda3std3__45tupleIJN6thrust24THRUST_300001_SM_1000_NS6detail15normal_iteratorINSA_10device_ptrIiEEEESF_EEEE10policy1000El13User_MultipleSF_JPiSK_EEEvT0_iT1_T2_DpNS2_10kernel_argIT3_EE_param_2[1],
	.param .align 8 .b8 _ZN3cub18CUB_300001_SM_10006detail9transform16transform_kernelINS2_10policy_hubILb1EN4cuda3std3__45tupleIJN6thrust24THRUST_300001_SM_1000_NS6detail15normal_iteratorINSA_10device_ptrIiEEEESF_EEEE10policy1000El13User_MultipleSF_JPiSK_EEEvT0_iT1_T2_DpNS2_10kernel_argIT3_EE_param_3[8],
	.param .align 8 .b8 _ZN3cub18CUB_300001_SM_10006detail9transform16transform_kernelINS2_10policy_hubILb1EN4cuda3std3__45tupleIJN6thrust24THRUST_300001_SM_1000_NS6detail15normal_iteratorINSA_10device_ptrIiEEEESF_EEEE10policy1000El13User_MultipleSF_JPiSK_EEEvT0_iT1_T2_DpNS2_10kernel_argIT3_EE_param_4[16],
	.param .align 8 .b8 _ZN3cub18CUB_300001_SM_10006detail9transform16transform_kernelINS2_10policy_hubILb1EN4cuda3std3__45tupleIJN6thrust24THRUST_300001_SM_1000_NS6detail15normal_iteratorINSA_10device_ptrIiEEEESF_EEEE10policy1000El13User_MultipleSF_JPiSK_EEEvT0_iT1_T2_DpNS2_10kernel_argIT3_EE_param_5[16]
)
.maxntid 128
{
	.reg .pred 	%p<38>;
	.reg .b32 	%r<216>;
	.reg .b64 	%rd<106>;

	ld.param.u64 	%rd29, [_ZN3cub18CUB_300001_SM_10006detail9transform16transform_kernelINS2_10policy_hubILb1EN4cuda3std3__45tupleIJN6thrust24THRUST_300001_SM_1000_NS6detail15normal_iteratorINSA_10device_ptrIiEEEESF_EEEE10policy1000El13User_MultipleSF_JPiSK_EEEvT0_iT1_T2_DpNS2_10kernel_argIT3_EE_param_0];
	ld.param.u64 	%rd30, [_ZN3cub18CUB_300001_SM_10006detail9transform16transform_kernelINS2_10policy_hubILb1EN4cuda3std3__45tupleIJN6thrust24THRUST_300001_SM_1000_NS6detail15normal_iteratorINSA_10device_ptrIiEEEESF_EEEE10policy1000El13User_MultipleSF_JPiSK_EEEvT0_iT1_T2_DpNS2_10kernel_argIT3_EE_param_5];
	ld.param.u64 	%rd31, [_ZN3cub18CUB_300001_SM_10006detail9transform16transform_kernelINS2_10policy_hubILb1EN4cuda3std3__45tupleIJN6thrust24THRUST_300001_SM_1000_NS6detail15normal_iteratorINSA_10device_ptrIiEEEESF_EEEE10policy1000El13User_MultipleSF_JPiSK_EEEvT0_iT1_T2_DpNS2_10kernel_argIT3_EE_param_4];
	ld.param.u64 	%rd32, [_ZN3cub18CUB_300001_SM_10006detail9transform16transform_kernelINS2_10policy_hubILb1EN4cuda3std3__45tupleIJN6thrust24THRUST_300001_SM_1000_NS6detail15normal_iteratorINSA_10device_ptrIiEEEESF_EEEE10policy1000El13User_MultipleSF_JPiSK_EEEvT0_iT1_T2_DpNS2_10kernel_argIT3_EE_param_3];
	ld.param.u32 	%r49, [_ZN3cub18CUB_300001_SM_10006detail9transform16transform_kernelINS2_10policy_hubILb1EN4cuda3std3__45tupleIJN6thrust24THRUST_300001_SM_1000_NS6detail15normal_iteratorINSA_10device_ptrIiEEEESF_EEEE10policy1000El13User_MultipleSF_JPiSK_EEEvT0_iT1_T2_DpNS2_10kernel_argIT3_EE_param_1];
	cvta.to.global.u64 	%rd1, %rd32;
	cvta.to.global.u64 	%rd2, %rd31;
	cvta.to.global.u64 	%rd3, %rd30;
	shl.b32 	%r1, %r49, 7;
	mov.u32 	%r50, %ctaid.x;
	cvt.u64.u32 	%rd33, %r50;
	cvt.s64.s32 	%rd34, %r1;
	mul.lo.s64 	%rd4, %rd34, %rd33;
	sub.s64 	%rd35, %rd29, %rd4;
	min.s64 	%rd36, %rd35, %rd34;
	cvt.u32.u64 	%r2, %rd36;
	shl.b32 	%r3, %r2, 2;
	mov.u32 	%r4, %tid.x;
	shl.b32 	%r204, %r4, 7;
	setp.ge.s32 	%p1, %r204, %r3;
	@%p1 bra 	$L__BB5_5;
	shl.b64 	%rd5, %rd4, 2;
	add.s64 	%rd37, %rd2, %rd5;
	mul.wide.u32 	%rd6, %r4, 128;
	add.s64 	%rd103, %rd37, %rd6;
	mov.u32 	%r203, %r204;
$L__BB5_2:
	.pragma "nounroll";
	// begin inline asm
	prefetch.global.L2 [%rd103];
	// end inline asm
	add.s32 	%r203, %r203, 16384;
	add.s64 	%rd103, %rd103, 16384;
	setp.lt.s32 	%p2, %r203, %r3;
	@%p2 bra 	$L__BB5_2;
	add.s64 	%rd39, %rd3, %rd5;
	add.s64 	%rd104, %rd39, %rd6;
$L__BB5_4:
	.pragma "nounroll";
	// begin inline asm
	prefetch.global.L2 [%rd104];
	// end inline asm
	add.s32 	%r204, %r204, 16384;
	add.s64 	%rd104, %rd104, 16384;
	setp.lt.s32 	%p3, %r204, %r3;
	@%p3 bra 	$L__BB5_4;
$L__BB5_5:
	shl.b64 	%rd105, %rd4, 2;
	add.s64 	%rd13, %rd2, %rd105;
	add.s64 	%rd14, %rd3, %rd105;
	add.s64 	%rd15, %rd1, %rd105;
	setp.eq.s32 	%p4, %r1, %r2;
	@%p4 bra 	$L__BB5_47;
	setp.lt.s32 	%p5, %r49, 1;
	@%p5 bra 	$L__BB5_60;
	and.b32  	%r10, %r49, 7;
	setp.lt.u32 	%p6, %r49, 8;
	mov.b32 	%r213, 0;
	@%p6 bra 	$L__BB5_26;
	and.b32  	%r213, %r49, 2147483640;
	mov.b32 	%r207, 0;
$L__BB5_9:
	.pragma "nounroll";
	shl.b32 	%r53, %r207, 7;
	add.s32 	%r21, %r53, %r4;
	setp.ge.s32 	%p7, %r21, %r2;
	@%p7 bra 	$L__BB5_11;
	mul.wide.u32 	%rd42, %r21, 4;
	add.s64 	%rd43, %rd13, %rd42;
	add.s64 	%rd44, %rd14, %rd42;
	ld.global.u32 	%r54, [%rd43];
	ld.global.u32 	%r55, [%rd44];
	mul.lo.s32 	%r56, %r55, %r54;
	add.s64 	%rd45, %rd15, %rd42;
	st.global.u32 	[%rd45], %r56;
$L__BB5_11:
	add.s32 	%r57, %r21, 128;
	setp.ge.s32 	%p8, %r57, %r2;
	mul.wide.s32 	%rd46, %r57, 4;
	add.s64 	%rd23, %rd13, %rd46;
	add.s64 	%rd24, %rd14, %rd46;
	add.s64 	%rd25, %rd15, %rd46;
	@%p8 bra 	$L__BB5_13;
	ld.global.u32 	%r58, [%rd23];
	ld.global.u32 	%r59, [%rd24];
	mul.lo.s32 	%r60, %r59, %r58;
	st.global.u32 	[%rd25], %r60;
$L__BB5_13:
	add.s32 	%r61, %r21, 256;
	setp.ge.s32 	%p9, %r61, %r2;
	@%p9 bra 	$L__BB5_15;
	ld.global.u32 	%r62, [%rd23+512];
	ld.global.u32 	%r63, [%rd24+512];
	mul.lo.s32 	%r64, %r63, %r62;
	st.global.u32 	[%rd25+512], %r64;
$L__BB5_15:
	add.s32 	%r65, %r21, 384;
	setp.ge.s32 	%p10, %r65, %r2;
	@%p10 bra 	$L__BB5_17;
	ld.global.u32 	%r66, [%rd23+1024];
	ld.global.u32 	%r67, [%rd24+1024];
	mul.lo.s32 	%r68, %r67, %r66;
	st.global.u32 	[%rd25+1024], %r68;
$L__BB5_17:
	add.s32 	%r69, %r21, 512;
	setp.ge.s32 	%p11, %r69, %r2;
	@%p11 bra 	$L__BB5_19;
	ld.global.u32 	%r70, [%rd23+1536];
	ld.global.u32 	%r71, [%rd24+1536];
	mul.lo.s32 	%r72, %r71, %r70;
	st.global.u32 	[%rd25+1536], %r72;
$L__BB5_19:
	add.s32 	%r73, %r21, 640;
	setp.ge.s32 	%p12, %r73, %r2;
	@%p12 bra 	$L__BB5_21;
	ld.global.u32 	%r74, [%rd23+2048];
	ld.global.u32 	%r75, [%rd24+2048];
	mul.lo.s32 	%r76, %r75, %r74;
	st.global.u32 	[%rd25+2048], %r76;
$L__BB5_21:
	add.s32 	%r77, %r21, 768;
	setp.ge.s32 	%p13, %r77, %r2;
	@%p13 bra 	$L__BB5_23;
	ld.global.u32 	%r78, [%rd23+2560];
	ld.global.u32 	%r79, [%rd24+2560];
	mul.lo.s32 	%r80, %r79, %r78;
	st.global.u32 	[%rd25+2560], %r80;
$L__BB5_23:
	add.s32 	%r81, %r21, 896;
	setp.ge.s32 	%p14, %r81, %r2;
	@%p14 bra 	$L__BB5_25;
	ld.global.u32 	%r82, [%rd23+3072];
	ld.global.u32 	%r83, [%rd24+3072];
	mul.lo.s32 	%r84, %r83, %r82;
	st.global.u32 	[%rd25+3072], %r84;
$L__BB5_25:
	add.s32 	%r207, %r207, 8;
	setp.eq.s32 	%p15, %r207, %r213;
	@%p15 bra 	$L__BB5_26;
	bra.uni 	$L__BB5_9;
$L__BB5_26:
	setp.eq.s32 	%p16, %r10, 0;
	@%p16 bra 	$L__BB5_60;
	and.b32  	%r37, %r49, 3;
	setp.lt.u32 	%p17, %r10, 4;
	@%p17 bra 	$L__BB5_37;
	shl.b32 	%r85, %r213, 7;
	add.s32 	%r38, %r85, %r4;
	setp.ge.s32 	%p18, %r38, %r2;
	@%p18 bra 	$L__BB5_30;
	mul.wide.s32 	%rd47, %r38, 4;
	add.s64 	%rd48, %rd13, %rd47;
	add.s64 	%rd49, %rd14, %rd47;
	ld.global.u32 	%r86, [%rd48];
	ld.global.u32 	%r87, [%rd49];
	mul.lo.s32 	%r88, %r87, %r86;
	add.s64 	%rd50, %rd15, %rd47;
	st.global.u32 	[%rd50], %r88;
$L__BB5_30:
	add.s32 	%r39, %r38, 128;
	setp.ge.s32 	%p19, %r39, %r2;
	@%p19 bra 	$L__BB5_32;
	mul.wide.s32 	%rd51, %r39, 4;
	add.s64 	%rd52, %rd13, %rd51;
	add.s64 	%rd53, %rd14, %rd51;
	ld.global.u32 	%r89, [%rd52];
	ld.global.u32 	%r90, [%rd53];
	mul.lo.s32 	%r91, %r90, %r89;
	add.s64 	%rd54, %rd15, %rd51;
	st.global.u32 	[%rd54], %r91;
$L__BB5_32:
	add.s32 	%r40, %r38, 256;
	setp.ge.s32 	%p20, %r40, %r2;
	@%p20 bra 	$L__BB5_34;
	mul.wide.s32 	%rd55, %r40, 4;
	add.s64 	%rd56, %rd13, %rd55;
	add.s64 	%rd57, %rd14, %rd55;
	ld.global.u32 	%r92, [%rd56];
	ld.global.u32 	%r93, [%rd57];
	mul.lo.s32 	%r94, %r93, %r92;
	add.s64 	%rd58, %rd15, %rd55;
	st.global.u32 	[%rd58], %r94;
$L__BB5_34:
	add.s32 	%r41, %r38, 384;
	setp.ge.s32 	%p21, %r41, %r2;
	@%p21 bra 	$L__BB5_36;
	mul.wide.s32 	%rd59, %r41, 4;
	add.s64 	%rd60, %rd13, %rd59;
	add.s64 	%rd61, %rd14, %rd59;
	ld.global.u32 	%r95, [%rd60];
	ld.global.u32 	%r96, [%rd61];
	mul.lo.s32 	%r97, %r96, %r95;
	add.s64 	%rd62, %rd15, %rd59;
	st.global.u32 	[%rd62], %r97;
$L__BB5_36:
	add.s32 	%r213, %r213, 4;
$L__BB5_37:
	setp.eq.s32 	%p22, %r37, 0;
	@%p22 bra 	$L__BB5_60;
	setp.eq.s32 	%p23, %r37, 1;
	@%p23 bra 	$L__BB5_44;
	shl.b32 	%r98, %r213, 7;
	add.s32 	%r44, %r98, %r4;
	setp.ge.s32 	%p24, %r44, %r2;
	@%p24 bra 	$L__BB5_41;
	mul.wide.s32 	%rd63, %r44, 4;
	add.s64 	%rd64, %rd13, %rd63;
	add.s64 	%rd65, %rd14, %rd63;
	ld.global.u32 	%r99, [%rd64];
	ld.global.u32 	%r100, [%rd65];
	mul.lo.s32 	%r101, %r100, %r99;
	add.s64 	%rd66, %rd15, %rd63;
	st.global.u32 	[%rd66], %r101;
$L__BB5_41:
	add.s32 	%r45, %r44, 128;
	setp.ge.s32 	%p25, %r45, %r2;
	@%p25 bra 	$L__BB5_43;
	mul.wide.s32 	%rd67, %r45, 4;
	add.s64 	%rd68, %rd13, %rd67;
	add.s64 	%rd69, %rd14, %rd67;
	ld.global.u32 	%r102, [%rd68];
	ld.global.u32 	%r103, [%rd69];
	mul.lo.s32 	%r104, %r103, %r102;
	add.s64 	%rd70, %rd15, %rd67;
	st.global.u32 	[%rd70], %r104;
$L__BB5_43:
	add.s32 	%r213, %r213, 2;
$L__BB5_44:
	and.b32  	%r105, %r49, 1;
	setp.eq.b32 	%p26, %r105, 1;
	not.pred 	%p27, %p26;
	@%p27 bra 	$L__BB5_60;
	shl.b32 	%r106, %r213, 7;
	add.s32 	%r48, %r106, %r4;
	setp.ge.s32 	%p28, %r48, %r2;
	@%p28 bra 	$L__BB5_60;
	mul.wide.s32 	%rd71, %r48, 4;
	add.s64 	%rd72, %rd13, %rd71;
	add.s64 	%rd73, %rd14, %rd71;
	ld.global.u32 	%r107, [%rd72];
	ld.global.u32 	%r108, [%rd73];
	mul.lo.s32 	%r109, %r108, %r107;
	add.s64 	%rd74, %rd15, %rd71;
	st.global.u32 	[%rd74], %r109;
	bra.uni 	$L__BB5_60;
$L__BB5_47:
	setp.lt.s32 	%p29, %r49, 1;
	@%p29 bra 	$L__BB5_60;
	and.b32  	%r12, %r49, 15;
	setp.lt.u32 	%p30, %r49, 16;
	mov.b32 	%r209, 0;
	@%p30 bra 	$L__BB5_51;
	and.b32  	%r209, %r49, 2147483632;
	neg.s32 	%r206, %r209;
	add.s64 	%rd75, %rd105, %rd1;
	add.s32 	%r205, %r4, 1152;
	add.s64 	%rd17, %rd75, 1536;
	mul.wide.u32 	%rd76, %r4, 4;
	add.s64 	%rd77, %rd76, %rd2;
	add.s64 	%rd18, %rd77, 4096;
	add.s64 	%rd78, %rd76, 2048;
	add.s64 	%rd19, %rd3, %rd78;
	add.s64 	%rd20, %rd1, %rd78;
$L__BB5_50:
	.pragma "nounroll";
	mul.wide.s32 	%rd79, %r205, 4;
	shl.b64 	%rd80, %rd4, 2;
	add.s64 	%rd81, %rd80, 1536;
	add.s64 	%rd82, %rd2, %rd81;
	add.s64 	%rd83, %rd82, %rd79;
	add.s64 	%rd84, %rd3, %rd81;
	add.s64 	%rd85, %rd84, %rd79;
	add.s64 	%rd86, %rd17, %rd79;
	add.s64 	%rd87, %rd18, %rd105;
	add.s64 	%rd88, %rd19, %rd105;
	ld.global.u32 	%r111, [%rd87+-4096];
	ld.global.u32 	%r112, [%rd88+-2048];
	mul.lo.s32 	%r113, %r112, %r111;
	add.s64 	%rd89, %rd20, %rd105;
	st.global.u32 	[%rd89+-2048], %r113;
	ld.global.u32 	%r114, [%rd87+-3584];
	ld.global.u32 	%r115, [%rd88+-1536];
	mul.lo.s32 	%r116, %r115, %r114;
	st.global.u32 	[%rd89+-1536], %r116;
	ld.global.u32 	%r117, [%rd87+-3072];
	ld.global.u32 	%r118, [%rd88+-1024];
	mul.lo.s32 	%r119, %r118, %r117;
	st.global.u32 	[%rd89+-1024], %r119;
	ld.global.u32 	%r120, [%rd87+-2560];
	ld.global.u32 	%r121, [%rd88+-512];
	mul.lo.s32 	%r122, %r121, %r120;
	st.global.u32 	[%rd89+-512], %r122;
	ld.global.u32 	%r123, [%rd87+-2048];
	ld.global.u32 	%r124, [%rd88];
	mul.lo.s32 	%r125, %r124, %r123;
	st.global.u32 	[%rd89], %r125;
	ld.global.u32 	%r126, [%rd87+-1536];
	ld.global.u32 	%r127, [%rd88+512];
	mul.lo.s32 	%r128, %r127, %r126;
	st.global.u32 	[%rd89+512], %r128;
	ld.global.u32 	%r129, [%rd87+-1024];
	ld.global.u32 	%r130, [%rd88+1024];
	mul.lo.s32 	%r131, %r130, %r129;
	st.global.u32 	[%rd89+1024], %r131;
	ld.global.u32 	%r132, [%rd87+-512];
	ld.global.u32 	%r133, [%rd88+1536];
	mul.lo.s32 	%r134, %r133, %r132;
	st.global.u32 	[%rd89+1536], %r134;
	ld.global.u32 	%r135, [%rd87];
	ld.global.u32 	%r136, [%rd88+2048];
	mul.lo.s32 	%r137, %r136, %r135;
	st.global.u32 	[%rd89+2048], %r137;
	ld.global.u32 	%r138, [%rd83+-1536];
	ld.global.u32 	%r139, [%rd85+-1536];
	mul.lo.s32 	%r140, %r139, %r138;
	st.global.u32 	[%rd86+-1536], %r140;
	ld.global.u32 	%r141, [%rd83+-1024];
	ld.global.u32 	%r142, [%rd85+-1024];
	mul.lo.s32 	%r143, %r142, %r141;
	st.global.u32 	[%rd86+-1024], %r143;
	ld.global.u32 	%r144, [%rd83+-512];
	ld.global.u32 	%r145, [%rd85+-512];
	mul.lo.s32 	%r146, %r145, %r144;
	st.global.u32 	[%rd86+-512], %r146;
	ld.global.u32 	%r147, [%rd83];
	ld.global.u32 	%r148, [%rd85];
	mul.lo.s32 	%r149, %r148, %r147;
	st.global.u32 	[%rd86], %r149;
	ld.global.u32 	%r150, [%rd83+512];
	ld.global.u32 	%r151, [%rd85+512];
	mul.lo.s32 	%r152, %r151, %r150;
	st.global.u32 	[%rd86+512], %r152;
	ld.global.u32 	%r153, [%rd83+1024];
	ld.global.u32 	%r154, [%rd85+1024];
	mul.lo.s32 	%r155, %r154, %r153;
	st.global.u32 	[%rd86+1024], %r155;
	ld.global.u32 	%r156, [%rd83+1536];
	ld.global.u32 	%r157, [%rd85+1536];
	mul.lo.s32 	%r158, %r157, %r156;
	st.global.u32 	[%rd86+1536], %r158;
	add.s32 	%r206, %r206, 16;
	add.s32 	%r205, %r205, 2048;
	add.s64 	%rd105, %rd105, 8192;
	setp.eq.s32 	%p31, %r206, 0;
	@%p31 bra 	$L__BB5_51;
	bra.uni 	$L__BB5_50;
$L__BB5_51:
	setp.eq.s32 	%p32, %r12, 0;
	@%p32 bra 	$L__BB5_60;
	and.b32  	%r24, %r49, 7;
	setp.lt.u32 	%p33, %r12, 8;
	@%p33 bra 	$L__BB5_54;
	shl.b32 	%r159, %r209, 7;
	add.s32 	%r160, %r159, %r4;
	mul.wide.s32 	%rd90, %r160, 4;
	add.s64 	%rd91, %rd13, %rd90;
	add.s64 	%rd92, %rd14, %rd90;
	ld.global.u32 	%r161, [%rd91];
	ld.global.u32 	%r162, [%rd92];
	mul.lo.s32 	%r163, %r162, %r161;
	add.s64 	%rd93, %rd15, %rd90;
	st.global.u32 	[%rd93], %r163;
	ld.global.u32 	%r164, [%rd91+512];
	ld.global.u32 	%r165, [%rd92+512];
	mul.lo.s32 	%r166, %r165, %r164;
	st.global.u32 	[%rd93+512], %r166;
	ld.global.u32 	%r167, [%rd91+1024];
	ld.global.u32 	%r168, [%rd92+1024];
	mul.lo.s32 	%r169, %r168, %r167;
	st.global.u32 	[%rd93+1024], %r169;
	ld.global.u32 	%r170, [%rd91+1536];
	ld.global.u32 	%r171, [%rd92+1536];
	mul.lo.s32 	%r172, %r171, %r170;
	st.global.u32 	[%rd93+1536], %r172;
	ld.global.u32 	%r173, [%rd91+2048];
	ld.global.u32 	%r174, [%rd92+2048];
	mul.lo.s32 	%r175, %r174, %r173;
	st.global.u32 	[%rd93+2048], %r175;
	ld.global.u32 	%r176, [%rd91+2560];
	ld.global.u32 	%r177, [%rd92+2560];
	mul.lo.s32 	%r178, %r177, %r176;
	st.global.u32 	[%rd93+2560], %r178;
	ld.global.u32 	%r179, [%rd91+3072];
	ld.global.u32 	%r180, [%rd92+3072];
	mul.lo.s32 	%r181, %r180, %r179;
	st.global.u32 	[%rd93+3072], %r181;
	ld.global.u32 	%r182, [%rd91+3584];
	ld.global.u32 	%r183, [%rd92+3584];
	mul.lo.s32 	%r184, %r183, %r182;
	st.global.u32 	[%rd93+3584], %r184;
	add.s32 	%r209, %r209, 8;
$L__BB5_54:
	setp.eq.s32 	%p34, %r24, 0;
	@%p34 bra 	$L__BB5_60;
	and.b32  	%r27, %r49, 3;
	setp.lt.u32 	%p35, %r24, 4;
	@%p35 bra 	$L__BB5_57;
	shl.b32 	%r185, %r209, 7;
	add.s32 	%r186, %r185, %r4;
	mul.wide.s32 	%rd94, %r186, 4;
	add.s64 	%rd95, %rd13, %rd94;
	add.s64 	%rd96, %rd14, %rd94;
	ld.global.u32 	%r187, [%rd95];
	ld.global.u32 	%r188, [%rd96];
	mul.lo.s32 	%r189, %r188, %r187;
	add.s64 	%rd97, %rd15, %rd94;
	st.global.u32 	[%rd97], %r189;
	ld.global.u32 	%r190, [%rd95+512];
	ld.global.u32 	%r191, [%rd96+512];
	mul.lo.s32 	%r192, %r191, %r190;
	st.global.u32 	[%rd97+512], %r192;
	ld.global.u32 	%r193, [%rd95+1024];
	ld.global.u32 	%r194, [%rd96+1024];
	mul.lo.s32 	%r195, %r194, %r193;
	st.global.u32 	[%rd97+1024], %r195;
	ld.global.u32 	%r196, [%rd95+1536];
	ld.global.u32 	%r197, [%rd96+1536];
	mul.lo.s32 	%r198, %r197, %r196;
	st.global.u32 	[%rd97+1536], %r198;
	add.s32 	%r209, %r209, 4;
$L__BB5_57:
	setp.eq.s32 	%p36, %r27, 0;
	@%p36 bra 	$L__BB5_60;
	shl.b64 	%rd98, %rd4, 2;
	add.s64 	%rd26, %rd1, %rd98;
	shl.b32 	%r199, %r209, 7;
	add.s32 	%r212, %r4, %r199;
	add.s64 	%rd27, %rd3, %rd98;
	add.s64 	%rd28, %rd2, %rd98;
	neg.s32 	%r211, %r27;
$L__BB5_59:
	.pragma "nounroll";
	mul.wide.s32 	%rd99, %r212, 4;
	add.s64 	%rd100, %rd26, %rd99;
	add.s64 	%rd101, %rd27, %rd99;
	add.s64 	%rd102, %rd28, %rd99;
	ld.global.u32 	%r200, [%rd102];
	ld.global.u32 	%r201, [%rd101];
	mul.lo.s32 	%r202, %r201, %r200;
	st.global.u32 	[%rd100], %r202;
	add.s32 	%r212, %r212, 128;
	add.s32 	%r211, %r211, 1;
	setp.eq.s32 	%p37, %r211, 0;
	@%p37 bra 	$L__BB5_60;
	bra.uni 	$L__BB5_59;
$L__BB5_60:
	ret;

}


// ===== COMPILED SASS (sm_100) =====

	.target	sm_100

	.elftype	@"ET_EXEC"


//--------------------- .note.nv.tkinfo           --------------------------
	.section	.note.nv.tkinfo,"",@"SHT_NOTE"
	.sectionflags	@"SHF_NOTE_NV_TKINFO"
	.tkinfo
        /*0018*/ 	.word	0x00000002
        /*0030*/ 	.string	""
        /*0030*/ 	.string	"ptxas"
        /*0030*/ 	.string	"Cuda compilation tools, release 13.0, V13.0.88"
        /*0030*/ 	.string	"Build cuda_13.0.r13.0/compiler.36424714_0"
        /*0030*/ 	.string	"-arch sm_100 -m 64 "



//--------------------- .note.nv.cuinfo           --------------------------
	.section	.note.nv.cuinfo,"",@"SHT_NOTE"
	.sectionflags	@"SHF_NOTE_NV_CUINFO"
        /*0018*/ 	.short	0x0002
        /*001a*/ 	.short	0x0064
        /*001c*/ 	.short	0x0082
	.zero		2


//--------------------- .nv.info                  --------------------------
	.section	.nv.info,"",@"SHT_CUDA_INFO"
	.align	4


	//----- nvinfo : EIATTR_REGCOUNT
	.align		4
        /*0000*/ 	.byte	0x04, 0x2f
        /*0002*/ 	.short	(.L_44 - .L_43)
	.align		4
.L_43:
        /*0004*/ 	.word	index@(_ZN3cub18CUB_300001_SM_10006detail11EmptyKernelIvEEvv)
        /*0008*/ 	.word	0x00000004


	//----- nvinfo : EIATTR_FRAME_SIZE
	.align		4
.L_44:
        /*000c*/ 	.byte	0x04, 0x11
        /*000e*/ 	.short	(.L_46 - .L_45)
	.align		4
.L_45:
        /*0010*/ 	.word	index@(_ZN3cub18CUB_300001_SM_10006detail11EmptyKernelIvEEvv)
        /*0014*/ 	.word	0x00000000


	//----- nvinfo : EIATTR_REGCOUNT
	.align		4
.L_46:
        /*0018*/ 	.byte	0x04, 0x2f
        /*001a*/ 	.short	(.L_48 - .L_47)
	.align		4
.L_47:
        /*001c*/ 	.word	index@(_ZN3cub18CUB_300001_SM_10006detail8for_each13static_kernelINS2_12policy_hub_t12policy_500_tEmN6thrust24THRUST_300001_SM_1000_NS8cuda_cub20__uninitialized_fill7functorINS7_10device_ptrIiEEiEEEEvT0_T1_)
        /*0020*/ 	.word	0x00000008


	//----- nvinfo : EIATTR_FRAME_SIZE
	.align		4
.L_48:
        /*0024*/ 	.byte	0x04, 0x11
        /*0026*/ 	.short	(.L_50 - .L_49)
	.align		4
.L_49:
        /*0028*/ 	.word	index@(_ZN3cub18CUB_300001_SM_10006detail8for_each13static_kernelINS2_12policy_hub_t12policy_500_tEmN6thrust24THRUST_300001_SM_1000_NS8cuda_cub20__uninitialized_fill7functorINS7_10device_ptrIiEEiEEEEvT0_T1_)
        /*002c*/ 	.word	0x00000000


	//----- nvinfo : EIATTR_REGCOUNT
	.align		4
.L_50:
        /*0030*/ 	.byte	0x04, 0x2f
        /*0032*/ 	.short	(.L_52 - .L_51)
	.align		4
.L_51:
        /*0034*/ 	.word	index@(_ZN3cub18CUB_300001_SM_10006detail8for_each13static_kernelINS2_12policy_hub_t12policy_500_tElN6thrust24THRUST_300001_SM_1000_NS8cuda_cub6__fill7functorINS7_6detail15normal_iteratorINS7_10device_ptrIiEEEEiEEEEvT0_T1_)
        /*0038*/ 	.word	0x00000008


	//----- nvinfo : EIATTR_FRAME_SIZE
	.align		4
.L_52:
        /*003c*/ 	.byte	0x04, 0x11
        /*003e*/ 	.short	(.L_54 - .L_53)
	.align		4
.L_53:
        /*0040*/ 	.word	index@(_ZN3cub18CUB_300001_SM_10006detail8for_each13static_kernelINS2_12policy_hub_t12policy_500_tElN6thrust24THRUST_300001_SM_1000_NS8cuda_cub6__fill7functorINS7_6detail15normal_iteratorINS7_10device_ptrIiEEEEiEEEEvT0_T1_)
        /*0044*/ 	.word	0x00000000


	//----- nvinfo : EIATTR_REGCOUNT
	.align		4
.L_54:
        /*0048*/ 	.byte	0x04, 0x2f
        /*004a*/ 	.short	(.L_56 - .L_55)
	.align		4
.L_55:
        /*004c*/ 	.word	index@(_ZN3cub18CUB_300001_SM_10006detail8for_each13static_kernelINS2_12policy_hub_t12policy_500_tElN6thrust24THRUST_300001_SM_1000_NS8cuda_cub10__tabulate7functorINS7_6detail15normal_iteratorINS7_10device_ptrIiEEEENS7_6system6detail7generic6detail22compute_sequence_valueIivEElEEEEvT0_T1_)
        /*0050*/ 	.word	0x0000000a


	//----- nvinfo : EIATTR_FRAME_SIZE
	.align		4
.L_56:
        /*0054*/ 	.byte	0x04, 0x11
        /*0056*/ 	.short	(.L_58 - .L_57)
	.align		4
.L_57:
        /*0058*/ 	.word	index@(_ZN3cub18CUB_300001_SM_10006detail8for_each13static_kernelINS2_12policy_hub_t12policy_500_tElN6thrust24THRUST_300001_SM_1000_NS8cuda_cub10__tabulate7functorINS7_6detail15normal_iteratorINS7_10device_ptrIiEEEENS7_6system6detail7generic6detail22compute_sequence_valueIivEElEEEEvT0_T1_)
        /*005c*/ 	.word	0x00000000


	//----- nvinfo : EIATTR_REGCOUNT
	.align		4
.L_58:
        /*0060*/ 	.byte	0x04, 0x2f
        /*0062*/ 	.short	(.L_60 - .L_59)
	.align		4
.L_59:
        /*0064*/ 	.word	index@(_ZN3cub18CUB_300001_SM_10006detail9transform16transform_kernelINS2_10policy_hubILb1EN4cuda3std3__45tupleIJN6thrust24THRUST_300001_SM_1000_NS6detail15normal_iteratorINSA_10device_ptrIiEEEESF_EEEE10policy1000Ei13User_MultipleSF_JPiSK_EEEvT0_iT1_T2_DpNS2_10kernel_argIT3_EE)
        /*0068*/ 	.word	0x00000020


	//----- nvinfo : EIATTR_FRAME_SIZE
	.align		4
.L_60:
        /*006c*/ 	.byte	0x04, 0x11
        /*006e*/ 	.short	(.L_62 - .L_61)
	.align		4
.L_61:
        /*0070*/ 	.word	index@(_ZN3cub18CUB_300001_SM_10006detail9transform16transform_kernelINS2_10policy_hubILb1EN4cuda3std3__45tupleIJN6thrust24THRUST_300001_SM_1000_NS6detail15normal_iteratorINSA_10device_ptrIiEEEESF_EEEE10policy1000Ei13User_MultipleSF_JPiSK_EEEvT0_iT1_T2_DpNS2_10kernel_argIT3_EE)
        /*0074*/ 	.word	0x00000000


	//----- nvinfo : EIATTR_REGCOUNT
	.align		4
.L_62:
        /*0078*/ 	.byte	0x04, 0x2f
        /*007a*/ 	.short	(.L_64 - .L_63)
	.align		4
.L_63:
        /*007c*/ 	.word	index@(_ZN3cub18CUB_300001_SM_10006detail9transform16transform_kernelINS2_10policy_hubILb1EN4cuda3std3__45tupleIJN6thrust24THRUST_300001_SM_1000_NS6detail15normal_iteratorINSA_10device_ptrIiEEEESF_EEEE10policy1000El13User_MultipleSF_JPiSK_EEEvT0_iT1_T2_DpNS2_10kernel_argIT3_EE)
        /*0080*/ 	.word	0x00000020


	//----- nvinfo : EIATTR_FRAME_SIZE
	.align		4
.L_64:
        /*0084*/ 	.byte	0x04, 0x11
        /*0086*/ 	.short	(.L_66 - .L_65)
	.align		4
.L_65:
        /*0088*/ 	.word	index@(_ZN3cub18CUB_300001_SM_10006detail9transform16transform_kernelINS2_10policy_hubILb1EN4cuda3std3__45tupleIJN6thrust24THRUST_300001_SM_1000_NS6detail15normal_iteratorINSA_10device_ptrIiEEEESF_EEEE10policy1000El13User_MultipleSF_JPiSK_EEEvT0_iT1_T2_DpNS2_10kernel_argIT3_EE)
        /*008c*/ 	.word	0x00000000


	//----- nvinfo : EIATTR_MIN_STACK_SIZE
	.align		4
.L_66:
        /*0090*/ 	.byte	0x04, 0x12
        /*0092*/ 	.short	(.L_68 - .L_67)
	.align		4
.L_67:
        /*0094*/ 	.word	index@(_ZN3cub18CUB_300001_SM_10006detail9transform16transform_kernelINS2_10policy_hubILb1EN4cuda3std3__45tupleIJN6thrust24THRUST_300001_SM_1000_NS6detail15normal_iteratorINSA_10device_ptrIiEEEESF_EEEE10policy1000El13User_MultipleSF_JPiSK_EEEvT0_iT1_T2_DpNS2_10kernel_argIT3_EE)
        /*0098*/ 	.word	0x00000000


	//----- nvinfo : EIATTR_MIN_STACK_SIZE
	.align		4
.L_68:
        /*009c*/ 	.byte	0x04, 0x12
        /*009e*/ 	.short	(.L_70 - .L_69)
	.align		4
.L_69:
        /*00a0*/ 	.word	index@(_ZN3cub18CUB_300001_SM_10006detail9transform16transform_kernelINS2_10policy_hubILb1EN4cuda3std3__45tupleIJN6thrust24THRUST_300001_SM_1000_NS6detail15normal_iteratorINSA_10device_ptrIiEEEESF_EEEE10policy1000Ei13User_MultipleSF_JPiSK_EEEvT0_iT1_T2_DpNS2_10kernel_argIT3_EE)
        /*00a4*/ 	.word	0x00000000


	//----- nvinfo : EIATTR_MIN_STACK_SIZE
	.align		4
.L_70:
        /*00a8*/ 	.byte	0x04, 0x12
        /*00aa*/ 	.short	(.L_72 - .L_71)
	.align		4
.L_71:
        /*00ac*/ 	.word	index@(_ZN3cub18CUB_300001_SM_10006detail8for_each13static_kernelINS2_12policy_hub_t12policy_500_tElN6thrust24THRUST_300001_SM_1000_NS8cuda_cub10__tabulate7functorINS7_6detail15normal_iteratorINS7_10device_ptrIiEEEENS7_6system6detail7generic6detail22compute_sequence_valueIivEElEEEEvT0_T1_)
        /*00b0*/ 	.word	0x00000000


	//----- nvinfo : EIATTR_MIN_STACK_SIZE
	.align		4
.L_72:
        /*00b4*/ 	.byte	0x04, 0x12
        /*00b6*/ 	.short	(.L_74 - .L_73)
	.align		4
.L_73:
        /*00b8*/ 	.word	index@(_ZN3cub18CUB_300001_SM_10006detail8for_each13static_kernelINS2_12policy_hub_t12policy_500_tElN6thrust24THRUST_300001_SM_1000_NS8cuda_cub6__fill7functorINS7_6detail15normal_iteratorINS7_10device_ptrIiEEEEiEEEEvT0_T1_)
        /*00bc*/ 	.word	0x00000000


	//----- nvinfo : EIATTR_MIN_STACK_SIZE
	.align		4
.L_74:
        /*00c0*/ 	.byte	0x04, 0x12
        /*00c2*/ 	.short	(.L_76 - .L_75)
	.align		4
.L_75:
        /*00c4*/ 	.word	index@(_ZN3cub18CUB_300001_SM_10006detail8for_each13static_kernelINS2_12policy_hub_t12policy_500_tEmN6thrust24THRUST_300001_SM_1000_NS8cuda_cub20__uninitialized_fill7functorINS7_10device_ptrIiEEiEEEEvT0_T1_)
        /*00c8*/ 	.word	0x00000000


	//----- nvinfo : EIATTR_MIN_STACK_SIZE
	.align		4
.L_76:
        /*00cc*/ 	.byte	0x04, 0x12
        /*00ce*/ 	.short	(.L_78 - .L_77)
	.align		4
.L_77:
        /*00d0*/ 	.word	index@(_ZN3cub18CUB_300001_SM_10006detail11EmptyKernelIvEEvv)
        /*00d4*/ 	.word	0x00000000
.L_78:


//--------------------- .nv.compat                --------------------------
	.section	.nv.compat,"",@"SHT_CUDA_COMPAT_INFO"
	.align	4
        /*0000*/ 	.byte	0x02, 0x09, 0x00, 0x00, 0x02, 0x02, 0x01, 0x00, 0x02, 0x05, 0x05, 0x00, 0x03, 0x07, 0x01, 0x01
        /*0010*/ 	.byte	0x02, 0x03, 0x00, 0x00, 0x02, 0x06, 0x01, 0x00, 0x04, 0x0b, 0x08, 0x00, 0x09, 0x00, 0x00, 0x00
        /*0020*/ 	.byte	0x00, 0x00, 0x00, 0x00


//--------------------- .nv.info._ZN3cub18CUB_300001_SM_10006detail9transform16transform_kernelINS2_10policy_hubILb1EN4cuda3std3__45tupleIJN6thrust24THRUST_300001_SM_1000_NS6detail15normal_iteratorINSA_10device_ptrIiEEEESF_EEEE10policy1000El13User_MultipleSF_JPiSK_EEEvT0_iT1_T2_DpNS2_10kernel_argIT3_EE --------------------------
	.section	.nv.info._ZN3cub18CUB_300001_SM_10006detail9transform16transform_kernelINS2_10policy_hubILb1EN4cuda3std3__45tupleIJN6thrust24THRUST_300001_SM_1000_NS6detail15normal_iteratorINSA_10device_ptrIiEEEESF_EEEE10policy1000El13User_MultipleSF_JPiSK_EEEvT0_iT1_T2_DpNS2_10kernel_argIT3_EE,"",@"SHT_CUDA_INFO"
	.sectionflags	@""
	.align	4


	//----- nvinfo : EIATTR_CUDA_API_VERSION
	.align		4
        /*0000*/ 	.byte	0x04, 0x37
        /*0002*/ 	.short	(.L_80 - .L_79)
.L_79:
        /*0004*/ 	.word	0x00000082


	//----- nvinfo : EIATTR_KPARAM_INFO
	.align		4
.L_80:
        /*0008*/ 	.byte	0x04, 0x17
        /*000a*/ 	.short	(.L_82 - .L_81)
.L_81:
        /*000c*/ 	.word	0x00000000
        /*0010*/ 	.short	0x0005
        /*0012*/ 	.short	0x0028
        /*0014*/ 	.byte	0x00, 0xf0, 0x41, 0x00


	//----- nvinfo : EIATTR_KPARAM_INFO
	.align		4
.L_82:
        /*0018*/ 	.byte	0x04, 0x17
        /*001a*/ 	.short	(.L_84 - .L_83)
.L_83:
        /*001c*/ 	.word	0x00000000
        /*0020*/ 	.short	0x0004
        /*0022*/ 	.short	0x0018
        /*0024*/ 	.byte	0x00, 0xf0, 0x41, 0x00


	//----- nvinfo : EIATTR_KPARAM_INFO
	.align		4
.L_84:
        /*0028*/ 	.byte	0x04, 0x17
        /*002a*/ 	.short	(.L_86 - .L_85)
.L_85:
        /*002c*/ 	.word	0x00000000
        /*0030*/ 	.short	0x0003
        /*0032*/ 	.short	0x0010
        /*0034*/ 	.byte	0x00, 0xf0, 0x21, 0x00


	//----- nvinfo : EIATTR_KPARAM_INFO
	.align		4
.L_86:
        /*0038*/ 	.byte	0x04, 0x17
        /*003a*/ 	.short	(.L_88 - .L_87)
.L_87:
        /*003c*/ 	.word	0x00000000
        /*0040*/ 	.short	0x0002
        /*0042*/ 	.short	0x000c
        /*0044*/ 	.byte	0x00, 0xf0, 0x05, 0x00


	//----- nvinfo : EIATTR_KPARAM_INFO
	.align		4
.L_88:
        /*0048*/ 	.byte	0x04, 0x17
        /*004a*/ 	.short	(.L_90 - .L_89)
.L_89:
        /*004c*/ 	.word	0x00000000
        /*0050*/ 	.short	0x0001
        /*0052*/ 	.short	0x0008
        /*0054*/ 	.byte	0x00, 0xf0, 0x11, 0x00


	//----- nvinfo : EIATTR_KPARAM_INFO
	.align		4
.L_90:
        /*0058*/ 	.byte	0x04, 0x17
        /*005a*/ 	.short	(.L_92 - .L_91)
.L_91:
        /*005c*/ 	.word	0x00000000
        /*0060*/ 	.short	0x0000
        /*0062*/ 	.short	0x0000
        /*0064*/ 	.byte	0x00, 0xf0, 0x21, 0x00


	//----- nvinfo : EIATTR_SPARSE_MMA_MASK
	.align		4
.L_92:
        /*0068*/ 	.byte	0x03, 0x50
        /*006a*/ 	.short	0x0000


	//----- nvinfo : EIATTR_MAXREG_COUNT
	.align		4
        /*006c*/ 	.byte	0x03, 0x1b
        /*006e*/ 	.short	0x00ff


	//----- nvinfo : EIATTR_MERCURY_ISA_VERSION
	.align		4
        /*0070*/ 	.byte	0x03, 0x5f
        /*0072*/ 	.short	0x0101


	//----- nvinfo : EIATTR_VRC_CTA_INIT_COUNT
	.align		4
        /*0074*/ 	.byte	0x02, 0x4a
	.zero		1
	.zero		1


	//----- nvinfo : EIATTR_EXIT_INSTR_OFFSETS
	.align		4
        /*0078*/ 	.byte	0x04, 0x1c
        /*007a*/ 	.short	(.L_94 - .L_93)


	//   ....[0]....
.L_93:
        /*007c*/ 	.word	0x00000460


	//   ....[1]....
        /*0080*/ 	.word	0x00000d40


	//   ....[2]....
        /*0084*/ 	.word	0x00000ff0


	//   ....[3]....
        /*0088*/ 	.word	0x00001170


	//   ....[4]....
        /*008c*/ 	.word	0x000011a0


	//   ....[5]....
        /*0090*/ 	.word	0x00001220


	//   ....[6]....
        /*0094*/ 	.word	0x00001250


	//   ....[7]....
        /*0098*/ 	.word	0x00001950


	//   ....[8]....
        /*009c*/ 	.word	0x00001c10


	//   ....[9]....
        /*00a0*/ 	.word	0x00001dc0


	//   ....[10]....
        /*00a4*/ 	.word	0x00001ef0


	//----- nvinfo : EIATTR_MAX_THREADS
	.align		4
.L_94:
        /*00a8*/ 	.byte	0x04, 0x05
        /*00aa*/ 	.short	(.L_96 - .L_95)
.L_95:
        /*00ac*/ 	.word	0x00000080
        /*00b0*/ 	.word	0x00000001
        /*00b4*/ 	.word	0x00000001


	//----- nvinfo : EIATTR_CRS_STACK_SIZE
	.align		4
.L_96:
        /*00b8*/ 	.byte	0x04, 0x1e
        /*00ba*/ 	.short	(.L_98 - .L_97)
.L_97:
        /*00bc*/ 	.word	0x00000000


	//----- nvinfo : EIATTR_CBANK_PARAM_SIZE
	.align		4
.L_98:
        /*00c0*/ 	.byte	0x03, 0x19
        /*00c2*/ 	.short	0x0038


	//----- nvinfo : EIATTR_PARAM_CBANK
	.align		4
        /*00c4*/ 	.byte	0x04, 0x0a
        /*00c6*/ 	.short	(.L_100 - .L_99)
	.align		4
.L_99:
        /*00c8*/ 	.word	index@(.nv.constant0._ZN3cub18CUB_300001_SM_10006detail9transform16transform_kernelINS2_10policy_hubILb1EN4cuda3std3__45tupleIJN6thrust24THRUST_300001_SM_1000_NS6detail15normal_iteratorINSA_10device_ptrIiEEEESF_EEEE10policy1000El13User_MultipleSF_JPiSK_EEEvT0_iT1_T2_DpNS2_10kernel_argIT3_EE)
        /*00cc*/ 	.short	0x0380
        /*00ce*/ 	.short	0x0038


	//----- nvinfo : EIATTR_SW_WAR
	.align		4
.L_100:
        /*00d0*/ 	.byte	0x04, 0x36
        /*00d2*/ 	.short	(.L_102 - .L_101)
.L_101:
        /*00d4*/ 	.word	0x00000008
.L_102:


//--------------------- .nv.info._ZN3cub18CUB_300001_SM_10006detail9transform16transform_kernelINS2_10policy_hubILb1EN4cuda3std3__45tupleIJN6thrust24THRUST_300001_SM_1000_NS6detail15normal_iteratorINSA_10device_ptrIiEEEESF_EEEE10policy1000Ei13User_MultipleSF_JPiSK_EEEvT0_iT1_T2_DpNS2_10kernel_argIT3_EE --------------------------
	.section	.nv.info._ZN3cub18CUB_300001_SM_10006detail9transform16transform_kernelINS2_10policy_hubILb1EN4cuda3std3__45tupleIJN6thrust24THRUST_300001_SM_1000_NS6detail15normal_iteratorINSA_10device_ptrIiEEEESF_EEEE10policy1000Ei13User_MultipleSF_JPiSK_EEEvT0_iT1_T2_DpNS2_10kernel_argIT3_EE,"",@"SHT_CUDA_INFO"
	.sectionflags	@""
	.align	4


	//----- nvinfo : EIATTR_CUDA_API_VERSION
	.align		4
        /*0000*/ 	.byte	0x04, 0x37
        /*0002*/ 	.short	(.L_104 - .L_103)
.L_103:
        /*0004*/ 	.word	0x00000082


	//----- nvinfo : EIATTR_KPARAM_INFO
	.align		4
.L_104:
        /*0008*/ 	.byte	0x04, 0x17
        /*000a*/ 	.short	(.L_106 - .L_105)
.L_105:
        /*000c*/ 	.word	0x00000000
        /*0010*/ 	.short	0x0005
        /*0012*/ 	.short	0x0028
        /*0014*/ 	.byte	0x00, 0xf0, 0x41, 0x00


	//----- nvinfo : EIATTR_KPARAM_INFO
	.align		4
.L_106:
        /*0018*/ 	.byte	0x04, 0x17
        /*001a*/ 	.short	(.L_108 - .L_107)
.L_107:
        /*001c*/ 	.word	0x00000000
        /*0020*/ 	.short	0x0004
        /*0022*/ 	.short	0x0018
        /*0024*/ 	.byte	0x00, 0xf0, 0x41, 0x00


	//----- nvinfo : EIATTR_KPARAM_INFO
	.align		4
.L_108:
        /*0028*/ 	.byte	0x04, 0x17
        /*002a*/ 	.short	(.L_110 - .L_109)
.L_109:
        /*002c*/ 	.word	0x00000000
        /*0030*/ 	.short	0x0003
        /*0032*/ 	.short	0x0010
        /*0034*/ 	.byte	0x00, 0xf0, 0x21, 0x00


	//----- nvinfo : EIATTR_KPARAM_INFO
	.align		4
.L_110:
        /*0038*/ 	.byte	0x04, 0x17
        /*003a*/ 	.short	(.L_112 - .L_111)
.L_111:
        /*003c*/ 	.word	0x00000000
        /*0040*/ 	.short	0x0002
        /*0042*/ 	.short	0x0008
        /*0044*/ 	.byte	0x00, 0xf0, 0x05, 0x00


	//----- nvinfo : EIATTR_KPARAM_INFO
	.align		4
.L_112:
        /*0048*/ 	.byte	0x04, 0x17
        /*004a*/ 	.short	(.L_114 - .L_113)
.L_113:
        /*004c*/ 	.word	0x00000000
        /*0050*/ 	.short	0x0001
        /*0052*/ 	.short	0x0004
        /*0054*/ 	.byte	0x00, 0xf0, 0x11, 0x00


	//----- nvinfo : EIATTR_KPARAM_INFO
	.align		4
.L_114:
        /*0058*/ 	.byte	0x04, 0x17
        /*005a*/ 	.short	(.L_116 - .L_115)
.L_115:
        /*005c*/ 	.word	0x00000000
        /*0060*/ 	.short	0x0000
        /*0062*/ 	.short	0x0000
        /*0064*/ 	.byte	0x00, 0xf0, 0x11, 0x00


	//----- nvinfo : EIATTR_SPARSE_MMA_MASK
	.align		4
.L_116:
        /*0068*/ 	.byte	0x03, 0x50
        /*006a*/ 	.short	0x0000


	//----- nvinfo : EIATTR_MAXREG_COUNT
	.align		4
        /*006c*/ 	.byte	0x03, 0x1b
        /*006e*/ 	.short	0x00ff


	//----- nvinfo : EIATTR_MERCURY_ISA_VERSION
	.align		4
        /*0070*/ 	.byte	0x03, 0x5f
        /*0072*/ 	.short	0x0101


	//----- nvinfo : EIATTR_VRC_CTA_INIT_COUNT
	.align		4
        /*0074*/ 	.byte	0x02, 0x4a
	.zero		1
	.zero		1


	//----- nvinfo : EIATTR_EXIT_INSTR_OFFSETS
	.align		4
        /*0078*/ 	.byte	0x04, 0x1c
        /*007a*/ 	.short	(.L_118 - .L_117)


	//   ....[0]....
.L_117:
        /*007c*/ 	.word	0x000002e0


	//   ....[1]....
        /*0080*/ 	.word	0x00000a00


	//   ....[2]....
        /*0084*/ 	.word	0x00000de0


	//   ....[3]....
        /*0088*/ 	.word	0x00000f90


	//   ....[4]....
        /*008c*/ 	.word	0x00001130


	//   ....[5]....
        /*0090*/ 	.word	0x00001160


	//   ....[6]....
        /*0094*/ 	.word	0x000016e0


	//   ....[7]....
        /*0098*/ 	.word	0x00001990


	//   ....[8]....
        /*009c*/ 	.word	0x00001b10


	//   ....[9]....
        /*00a0*/ 	.word	0x00001b40


	//   ....[10]....
        /*00a4*/ 	.word	0x00001bc0


	//----- nvinfo : EIATTR_MAX_THREADS
	.align		4
.L_118:
        /*00a8*/ 	.byte	0x04, 0x05
        /*00aa*/ 	.short	(.L_120 - .L_119)
.L_119:
        /*00ac*/ 	.word	0x00000080
        /*00b0*/ 	.word	0x00000001
        /*00b4*/ 	.word	0x00000001


	//----- nvinfo : EIATTR_CRS_STACK_SIZE
	.align		4
.L_120:
        /*00b8*/ 	.byte	0x04, 0x1e
        /*00ba*/ 	.short	(.L_122 - .L_121)
.L_121:
        /*00bc*/ 	.word	0x00000000


	//----- nvinfo : EIATTR_CBANK_PARAM_SIZE
	.align		4
.L_122:
        /*00c0*/ 	.byte	0x03, 0x19
        /*00c2*/ 	.short	0x0038


	//----- nvinfo : EIATTR_PARAM_CBANK
	.align		4
        /*00c4*/ 	.byte	0x04, 0x0a
        /*00c6*/ 	.short	(.L_124 - .L_123)
	.align		4
.L_123:
        /*00c8*/ 	.word	index@(.nv.constant0._ZN3cub18CUB_300001_SM_10006detail9transform16transform_kernelINS2_10policy_hubILb1EN4cuda3std3__45tupleIJN6thrust24THRUST_300001_SM_1000_NS6detail15normal_iteratorINSA_10device_ptrIiEEEESF_EEEE10policy1000Ei13User_MultipleSF_JPiSK_EEEvT0_iT1_T2_DpNS2_10kernel_argIT3_EE)
        /*00cc*/ 	.short	0x0380
        /*00ce*/ 	.short	0x0038


	//----- nvinfo : EIATTR_SW_WAR
	.align		4
.L_124:
        /*00d0*/ 	.byte	0x04, 0x36
        /*00d2*/ 	.short	(.L_126 - .L_125)
.L_125:
        /*00d4*/ 	.word	0x00000008
.L_126:


//--------------------- .nv.info._ZN3cub18CUB_300001_SM_10006detail8for_each13static_kernelINS2_12policy_hub_t12policy_500_tElN6thrust24THRUST_300001_SM_1000_NS8cuda_cub10__tabulate7functorINS7_6detail15normal_iteratorINS7_10device_ptrIiEEEENS7_6system6detail7generic6detail22compute_sequence_valueIivEElEEEEvT0_T1_ --------------------------
	.section	.nv.info._ZN3cub18CUB_300001_SM_10006detail8for_each13static_kernelINS2_12policy_hub_t12policy_500_tElN6thrust24THRUST_300001_SM_1000_NS8cuda_cub10__tabulate7functorINS7_6detail15normal_iteratorINS7_10device_ptrIiEEEENS7_6system6detail7generic6detail22compute_sequence_valueIivEElEEEEvT0_T1_,"",@"SHT_CUDA_INFO"
	.sectionflags	@""
	.align	4


	//----- nvinfo : EIATTR_CUDA_API_VERSION
	.align		4
        /*0000*/ 	.byte	0x04, 0x37
        /*0002*/ 	.short	(.L_128 - .L_127)
.L_127:
        /*0004*/ 	.word	0x00000082


	//----- nvinfo : EIATTR_KPARAM_INFO
	.align		4
.L_128:
        /*0008*/ 	.byte	0x04, 0x17
        /*000a*/ 	.short	(.L_130 - .L_129)
.L_129:
        /*000c*/ 	.word	0x00000000
        /*0010*/ 	.short	0x0001
        /*0012*/ 	.short	0x0008
        /*0014*/ 	.byte	0x00, 0xf0, 0x41, 0x00


	//----- nvinfo : EIATTR_KPARAM_INFO
	.align		4
.L_130:
        /*0018*/ 	.byte	0x04, 0x17
        /*001a*/ 	.short	(.L_132 - .L_131)
.L_131:
        /*001c*/ 	.word	0x00000000
        /*0020*/ 	.short	0x0000
        /*0022*/ 	.short	0x0000
        /*0024*/ 	.byte	0x00, 0xf0, 0x21, 0x00


	//----- nvinfo : EIATTR_SPARSE_MMA_MASK
	.align		4
.L_132:
        /*0028*/ 	.byte	0x03, 0x50
        /*002a*/ 	.short	0x0000


	//----- nvinfo : EIATTR_MAXREG_COUNT
	.align		4
        /*002c*/ 	.byte	0x03, 0x1b
        /*002e*/ 	.short	0x00ff


	//----- nvinfo : EIATTR_MERCURY_ISA_VERSION
	.align		4
        /*0030*/ 	.byte	0x03, 0x5f
        /*0032*/ 	.short	0x0101


	//----- nvinfo : EIATTR_VRC_CTA_INIT_COUNT
	.align		4
        /*0034*/ 	.byte	0x02, 0x4a
	.zero		1
	.zero		1


	//----- nvinfo : EIATTR_EXIT_INSTR_OFFSETS
	.align		4
        /*0038*/ 	.byte	0x04, 0x1c
        /*003a*/ 	.short	(.L_134 - .L_133)


	//   ....[0]....
.L_133:
        /*003c*/ 	.word	0x00000160


	//   ....[1]....
        /*0040*/ 	.word	0x000002b0


	//   ....[2]....
        /*0044*/ 	.word	0x00000340


	//----- nvinfo : EIATTR_MAX_THREADS
	.align		4
.L_134:
        /*0048*/ 	.byte	0x04, 0x05
        /*004a*/ 	.short	(.L_136 - .L_135)
.L_135:
        /*004c*/ 	.word	0x00000100
        /*0050*/ 	.word	0x00000001
        /*0054*/ 	.word	0x00000001


	//----- nvinfo : EIATTR_CRS_STACK_SIZE
	.align		4
.L_136:
        /*0058*/ 	.byte	0x04, 0x1e
        /*005a*/ 	.short	(.L_138 - .L_137)
.L_137:
        /*005c*/ 	.word	0x00000000


	//----- nvinfo : EIATTR_CBANK_PARAM_SIZE
	.align		4
.L_138:
        /*0060*/ 	.byte	0x03, 0x19
        /*0062*/ 	.short	0x0018


	//----- nvinfo : EIATTR_PARAM_CBANK
	.align		4
        /*0064*/ 	.byte	0x04, 0x0a
        /*0066*/ 	.short	(.L_140 - .L_139)
	.align		4
.L_139:
        /*0068*/ 	.word	index@(.nv.constant0._ZN3cub18CUB_300001_SM_10006detail8for_each13static_kernelINS2_12policy_hub_t12policy_500_tElN6thrust24THRUST_300001_SM_1000_NS8cuda_cub10__tabulate7functorINS7_6detail15normal_iteratorINS7_10device_ptrIiEEEENS7_6system6detail7generic6detail22compute_sequence_valueIivEElEEEEvT0_T1_)
        /*006c*/ 	.short	0x0380
        /*006e*/ 	.short	0x0018


	//----- nvinfo : EIATTR_SW_WAR
	.align		4
.L_140:
        /*0070*/ 	.byte	0x04, 0x36
        /*0072*/ 	.short	(.L_142 - .L_141)
.L_141:
        /*0074*/ 	.word	0x00000008
.L_142:


//--------------------- .nv.info._ZN3cub18CUB_300001_SM_10006detail8for_each13static_kernelINS2_12policy_hub_t12policy_500_tElN6thrust24THRUST_300001_SM_1000_NS8cuda_cub6__fill7functorINS7_6detail15normal_iteratorINS7_10device_ptrIiEEEEiEEEEvT0_T1_ --------------------------
	.section	.nv.info._ZN3cub18CUB_300001_SM_10006detail8for_each13static_kernelINS2_12policy_hub_t12policy_500_tElN6thrust24THRUST_300001_SM_1000_NS8cuda_cub6__fill7functorINS7_6detail15normal_iteratorINS7_10device_ptrIiEEEEiEEEEvT0_T1_,"",@"SHT_CUDA_INFO"
	.sectionflags	@""
	.align	4


	//----- nvinfo : EIATTR_CUDA_API_VERSION
	.align		4
        /*0000*/ 	.byte	0x04, 0x37
        /*0002*/ 	.short	(.L_144 - .L_143)
.L_143:
        /*0004*/ 	.word	0x00000082


	//----- nvinfo : EIATTR_KPARAM_INFO
	.align		4
.L_144:
        /*0008*/ 	.byte	0x04, 0x17
        /*000a*/ 	.short	(.L_146 - .L_145)
.L_145:
        /*000c*/ 	.word	0x00000000
        /*0010*/ 	.short	0x0001
        /*0012*/ 	.short	0x0008
        /*0014*/ 	.byte	0x00, 0xf0, 0x41, 0x00


	//----- nvinfo : EIATTR_KPARAM_INFO
	.align		4
.L_146:
        /*0018*/ 	.byte	0x04, 0x17
        /*001a*/ 	.short	(.L_148 - .L_147)
.L_147:
        /*001c*/ 	.word	0x00000000
        /*0020*/ 	.short	0x0000
        /*0022*/ 	.short	0x0000
        /*0024*/ 	.byte	0x00, 0xf0, 0x21, 0x00


	//----- nvinfo : EIATTR_SPARSE_MMA_MASK
	.align		4
.L_148:
        /*0028*/ 	.byte	0x03, 0x50
        /*002a*/ 	.short	0x0000


	//----- nvinfo : EIATTR_MAXREG_COUNT
	.align		4
        /*002c*/ 	.byte	0x03, 0x1b
        /*002e*/ 	.short	0x00ff


	//----- nvinfo : EIATTR_MERCURY_ISA_VERSION
	.align		4
        /*0030*/ 	.byte	0x03, 0x5f
        /*0032*/ 	.short	0x0101


	//----- nvinfo : EIATTR_VRC_CTA_INIT_COUNT
	.align		4
        /*0034*/ 	.byte	0x02, 0x4a
	.zero		1
	.zero		1


	//----- nvinfo : EIATTR_EXIT_INSTR_OFFSETS
	.align		4
        /*0038*/ 	.byte	0x04, 0x1c
        /*003a*/ 	.short	(.L_150 - .L_149)


	//   ....[0]....
.L_149:
        /*003c*/ 	.word	0x00000130


	//   ....[1]....
        /*0040*/ 	.word	0x00000240


	//   ....[2]....
        /*0044*/ 	.word	0x00000270


	//----- nvinfo : EIATTR_MAX_THREADS
	.align		4
.L_150:
        /*0048*/ 	.byte	0x04, 0x05
        /*004a*/ 	.short	(.L_152 - .L_151)
.L_151:
        /*004c*/ 	.word	0x00000100
        /*0050*/ 	.word	0x00000001
        /*0054*/ 	.word	0x00000001


	//----- nvinfo : EIATTR_CBANK_PARAM_SIZE
	.align		4
.L_152:
        /*0058*/ 	.byte	0x03, 0x19
        /*005a*/ 	.short	0x0018


	//----- nvinfo : EIATTR_PARAM_CBANK
	.align		4
        /*005c*/ 	.byte	0x04, 0x0a
        /*005e*/ 	.short	(.L_154 - .L_153)
	.align		4
.L_153:
        /*0060*/ 	.word	index@(.nv.constant0._ZN3cub18CUB_300001_SM_10006detail8for_each13static_kernelINS2_12policy_hub_t12policy_500_tElN6thrust24THRUST_300001_SM_1000_NS8cuda_cub6__fill7functorINS7_6detail15normal_iteratorINS7_10device_ptrIiEEEEiEEEEvT0_T1_)
        /*0064*/ 	.short	0x0380
        /*0066*/ 	.short	0x0018


	//----- nvinfo : EIATTR_SW_WAR
	.align		4
.L_154:
        /*0068*/ 	.byte	0x04, 0x36
        /*006a*/ 	.short	(.L_156 - .L_155)
.L_155:
        /*006c*/ 	.word	0x00000008
.L_156:


//--------------------- .nv.info._ZN3cub18CUB_300001_SM_10006detail8for_each13static_kernelINS2_12policy_hub_t12policy_500_tEmN6thrust24THRUST_300001_SM_1000_NS8cuda_cub20__uninitialized_fill7functorINS7_10device_ptrIiEEiEEEEvT0_T1_ --------------------------
	.section	.nv.info._ZN3cub18CUB_300001_SM_10006detail8for_each13static_kernelINS2_12policy_hub_t12policy_500_tEmN6thrust24THRUST_300001_SM_1000_NS8cuda_cub20__uninitialized_fill7functorINS7_10device_ptrIiEEiEEEEvT0_T1_,"",@"SHT_CUDA_INFO"
	.sectionflags	@""
	.align	4


	//----- nvinfo : EIATTR_CUDA_API_VERSION
	.align		4
        /*0000*/ 	.byte	0x04, 0x37
        /*0002*/ 	.short	(.L_158 - .L_157)
.L_157:
        /*0004*/ 	.word	0x00000082


	//----- nvinfo : EIATTR_KPARAM_INFO
	.align		4
.L_158:
        /*0008*/ 	.byte	0x04, 0x17
        /*000a*/ 	.short	(.L_160 - .L_159)
.L_159:
        /*000c*/ 	.word	0x00000000
        /*0010*/ 	.short	0x0001
        /*0012*/ 	.short	0x0008
        /*0014*/ 	.byte	0x00, 0xf0, 0x41, 0x00


	//----- nvinfo : EIATTR_KPARAM_INFO
	.align		4
.L_160:
        /*0018*/ 	.byte	0x04, 0x17
        /*001a*/ 	.short	(.L_162 - .L_161)
.L_161:
        /*001c*/ 	.word	0x00000000
        /*0020*/ 	.short	0x0000
        /*0022*/ 	.short	0x0000
        /*0024*/ 	.byte	0x00, 0xf0, 0x21, 0x00


	//----- nvinfo : EIATTR_SPARSE_MMA_MASK
	.align		4
.L_162:
        /*0028*/ 	.byte	0x03, 0x50
        /*002a*/ 	.short	0x0000


	//----- nvinfo : EIATTR_MAXREG_COUNT
	.align		4
        /*002c*/ 	.byte	0x03, 0x1b
        /*002e*/ 	.short	0x00ff


	//----- nvinfo : EIATTR_MERCURY_ISA_VERSION
	.align		4
        /*0030*/ 	.byte	0x03, 0x5f
        /*0032*/ 	.short	0x0101


	//----- nvinfo : EIATTR_VRC_CTA_INIT_COUNT
	.align		4
        /*0034*/ 	.byte	0x02, 0x4a
	.zero		1
	.zero		1


	//----- nvinfo : EIATTR_EXIT_INSTR_OFFSETS
	.align		4
        /*0038*/ 	.byte	0x04, 0x1c
        /*003a*/ 	.short	(.L_164 - .L_163)


	//   ....[0]....
.L_163:
        /*003c*/ 	.word	0x00000130


	//   ....[1]....
        /*0040*/ 	.word	0x00000230


	//   ....[2]....
        /*0044*/ 	.word	0x00000260


	//----- nvinfo : EIATTR_MAX_THREADS
	.align		4
.L_164:
        /*0048*/ 	.byte	0x04, 0x05
        /*004a*/ 	.short	(.L_166 - .L_165)
.L_165:
        /*004c*/ 	.word	0x00000100
        /*0050*/ 	.word	0x00000001
        /*0054*/ 	.word	0x00000001


	//----- nvinfo : EIATTR_CBANK_PARAM_SIZE
	.align		4
.L_166:
        /*0058*/ 	.byte	0x03, 0x19
        /*005a*/ 	.short	0x0018


	//----- nvinfo : EIATTR_PARAM_CBANK
	.align		4
        /*005c*/ 	.byte	0x04, 0x0a
        /*005e*/ 	.short	(.L_168 - .L_167)
	.align		4
.L_167:
        /*0060*/ 	.word	index@(.nv.constant0._ZN3cub18CUB_300001_SM_10006detail8for_each13static_kernelINS2_12policy_hub_t12policy_500_tEmN6thrust24THRUST_300001_SM_1000_NS8cuda_cub20__uninitialized_fill7functorINS7_10device_ptrIiEEiEEEEvT0_T1_)
        /*0064*/ 	.short	0x0380
        /*0066*/ 	.short	0x0018


	//----- nvinfo : EIATTR_SW_WAR
	.align		4
.L_168:
        /*0068*/ 	.byte	0x04, 0x36
        /*006a*/ 	.short	(.L_170 - .L_169)
.L_169:
        /*006c*/ 	.word	0x00000008
.L_170:


//--------------------- .nv.info._ZN3cub18CUB_300001_SM_10006detail11EmptyKernelIvEEvv --------------------------
	.section	.nv.info._ZN3cub18CUB_300001_SM_10006detail11EmptyKernelIvEEvv,"",@"SHT_CUDA_INFO"
	.sectionflags	@""
	.align	4


	//----- nvinfo : EIATTR_CUDA_API_VERSION
	.align		4
        /*0000*/ 	.byte	0x04, 0x37
        /*0002*/ 	.short	(.L_172 - .L_171)
.L_171:
        /*0004*/ 	.word	0x00000082


	//----- nvinfo : EIATTR_SPARSE_MMA_MASK
	.align		4
.L_172:
        /*0008*/ 	.byte	0x03, 0x50
        /*000a*/ 	.short	0x0000


	//----- nvinfo : EIATTR_MAXREG_COUNT
	.align		4
        /*000c*/ 	.byte	0x03, 0x1b
        /*000e*/ 	.short	0x00ff


	//----- nvinfo : EIATTR_MERCURY_ISA_VERSION
	.align		4
        /*0010*/ 	.byte	0x03, 0x5f
        /*0012*/ 	.short	0x0101


	//----- nvinfo : EIATTR_VRC_CTA_INIT_COUNT
	.align		4
        /*0014*/ 	.byte	0x02, 0x4a
	.zero		1
	.zero		1


	//----- nvinfo : EIATTR_EXIT_INSTR_OFFSETS
	.align		4
        /*0018*/ 	.byte	0x04, 0x1c
        /*001a*/ 	.short	(.L_174 - .L_173)


	//   ....[0]....
.L_173:
        /*001c*/ 	.word	0x00000010


	//----- nvinfo : EIATTR_SW_WAR
	.align		4
.L_174:
        /*0020*/ 	.byte	0x04, 0x36
        /*0022*/ 	.short	(.L_176 - .L_175)
.L_175:
        /*0024*/ 	.word	0x00000008
.L_176:


//--------------------- .nv.callgraph             --------------------------
	.section	.nv.callgraph,"",@"SHT_CUDA_CALLGRAPH"
	.align	4
	.sectionentsize	8
	.align		4
        /*0000*/ 	.word	0x00000000
	.align		4
        /*0004*/ 	.word	0xffffffff
	.align		4
        /*0008*/ 	.word	0x00000000
	.align		4
        /*000c*/ 	.word	0xfffffffe
	.align		4
        /*0010*/ 	.word	0x00000000
	.align		4
        /*0014*/ 	.word	0xfffffffd
	.align		4
        /*0018*/ 	.word	0x00000000
	.align		4
        /*001c*/ 	.word	0xfffffffc


//--------------------- .nv.constant4             --------------------------
	.section	.nv.constant4,"a",@progbits
	.align	8
	.align		8
.nv.constant4:
        /*0000*/ 	.dword	_ZN30_INTERNAL_147af0a2_4_k_cu_main4cuda3std3__45__cpo5beginE
	.align		8
        /*0008*/ 	.dword	_ZN30_INTERNAL_147af0a2_4_k_cu_main4cuda3std3__45__cpo3endE
	.align		8
        /*0010*/ 	.dword	_ZN30_INTERNAL_147af0a2_4_k_cu_main4cuda3std3__45__cpo6cbeginE
	.align		8
        /*0018*/ 	.dword	_ZN30_INTERNAL_147af0a2_4_k_cu_main4cuda3std3__45__cpo4cendE
	.align		8
        /*0020*/ 	.dword	_ZN30_INTERNAL_147af0a2_4_k_cu_main4cuda3std3__45__cpo6rbeginE
	.align		8
        /*0028*/ 	.dword	_ZN30_INTERNAL_147af0a2_4_k_cu_main4cuda3std3__45__cpo4rendE
	.align		8
        /*0030*/ 	.dword	_ZN30_INTERNAL_147af0a2_4_k_cu_main4cuda3std3__45__cpo7crbeginE
	.align		8
        /*0038*/ 	.dword	_ZN30_INTERNAL_147af0a2_4_k_cu_main4cuda3std3__45__cpo5crendE
	.align		8
        /*0040*/ 	.dword	_ZN30_INTERNAL_147af0a2_4_k_cu_main4cuda3std3__432_GLOBAL__N__147af0a2_4_k_cu_main6ignoreE
	.align		8
        /*0048*/ 	.dword	_ZN30_INTERNAL_147af0a2_4_k_cu_main4cuda3std3__419piecewise_constructE
	.align		8
        /*0050*/ 	.dword	_ZN30_INTERNAL_147af0a2_4_k_cu_main4cuda3std3__48in_placeE
	.align		8
        /*0058*/ 	.dword	_ZN30_INTERNAL_147af0a2_4_k_cu_main4cuda3std3__420unreachable_sentinelE
	.align		8
        /*0060*/ 	.dword	_ZN30_INTERNAL_147af0a2_4_k_cu_main4cuda3std3__47nulloptE
	.align		8
        /*0068*/ 	.dword	_ZN30_INTERNAL_147af0a2_4_k_cu_main4cuda3std3__48unexpectE
	.align		8
        /*0070*/ 	.dword	_ZN30_INTERNAL_147af0a2_4_k_cu_main4cuda3std6ranges3__45__cpo4swapE
	.align		8
        /*0078*/ 	.dword	_ZN30_INTERNAL_147af0a2_4_k_cu_main4cuda3std6ranges3__45__cpo9iter_moveE
	.align		8
        /*0080*/ 	.dword	_ZN30_INTERNAL_147af0a2_4_k_cu_main4cuda3std6ranges3__45__cpo5beginE
	.align		8
        /*0088*/ 	.dword	_ZN30_INTERNAL_147af0a2_4_k_cu_main4cuda3std6ranges3__45__cpo3endE
	.align		8
        /*0090*/ 	.dword	_ZN30_INTERNAL_147af0a2_4_k_cu_main4cuda3std6ranges3__45__cpo6cbeginE
	.align		8
        /*0098*/ 	.dword	_ZN30_INTERNAL_147af0a2_4_k_cu_main4cuda3std6ranges3__45__cpo4cendE
	.align		8
        /*00a0*/ 	.dword	_ZN30_INTERNAL_147af0a2_4_k_cu_main4cuda3std6ranges3__45__cpo7advanceE
	.align		8
        /*00a8*/ 	.dword	_ZN30_INTERNAL_147af0a2_4_k_cu_main4cuda3std6ranges3__45__cpo9iter_swapE
	.align		8
        /*00b0*/ 	.dword	_ZN30_INTERNAL_147af0a2_4_k_cu_main4cuda3std6ranges3__45__cpo4nextE
	.align		8
        /*00b8*/ 	.dword	_ZN30_INTERNAL_147af0a2_4_k_cu_main4cuda3std6ranges3__45__cpo4prevE
	.align		8
        /*00c0*/ 	.dword	_ZN30_INTERNAL_147af0a2_4_k_cu_main4cuda3std6ranges3__45__cpo4dataE
	.align		8
        /*00c8*/ 	.dword	_ZN30_INTERNAL_147af0a2_4_k_cu_main4cuda3std6ranges3__45__cpo5cdataE
	.align		8
        /*00d0*/ 	.dword	_ZN30_INTERNAL_147af0a2_4_k_cu_main4cuda3std6ranges3__45__cpo4sizeE
	.align		8
        /*00d8*/ 	.dword	_ZN30_INTERNAL_147af0a2_4_k_cu_main4cuda3std6ranges3__45__cpo5ssizeE
	.align		8
        /*00e0*/ 	.dword	_ZN30_INTERNAL_147af0a2_4_k_cu_main4cuda3std6ranges3__45__cpo8distanceE
	.align		8
        /*00e8*/ 	.dword	_ZN30_INTERNAL_147af0a2_4_k_cu_main6thrust24THRUST_300001_SM_1000_NS8cuda_cub3parE
	.align		8
        /*00f0*/ 	.dword	_ZN30_INTERNAL_147af0a2_4_k_cu_main6thrust24THRUST_300001_SM_1000_NS8cuda_cub10par_nosyncE
	.align		8
        /*00f8*/ 	.dword	_ZN30_INTERNAL_147af0a2_4_k_cu_main6thrust24THRUST_300001_SM_1000_NS6system6detail10sequential3seqE
	.align		8
        /*0100*/ 	.dword	_ZN30_INTERNAL_147af0a2_4_k_cu_main6thrust24THRUST_300001_SM_1000_NS12placeholders2_1E
	.align		8
        /*0108*/ 	.dword	_ZN30_INTERNAL_147af0a2_4_k_cu_main6thrust24THRUST_300001_SM_1000_NS12placeholders2_2E
	.align		8
        /*0110*/ 	.dword	_ZN30_INTERNAL_147af0a2_4_k_cu_main6thrust24THRUST_300001_SM_1000_NS12placeholders2_3E
	.align		8
        /*0118*/ 	.dword	_ZN30_INTERNAL_147af0a2_4_k_cu_main6thrust24THRUST_300001_SM_1000_NS12placeholders2_4E
	.align		8
        /*0120*/ 	.dword	_ZN30_INTERNAL_147af0a2_4_k_cu_main6thrust24THRUST_300001_SM_1000_NS12placeholders2_5E
	.align		8
        /*0128*/ 	.dword	_ZN30_INTERNAL_147af0a2_4_k_cu_main6thrust24THRUST_300001_SM_1000_NS12placeholders2_6E
	.align		8
        /*0130*/ 	.dword	_ZN30_INTERNAL_147af0a2_4_k_cu_main6thrust24THRUST_300001_SM_1000_NS12placeholders2_7E
	.align		8
        /*0138*/ 	.dword	_ZN30_INTERNAL_147af0a2_4_k_cu_main6thrust24THRUST_300001_SM_1000_NS12placeholders2_8E
	.align		8
        /*0140*/ 	.dword	_ZN30_INTERNAL_147af0a2_4_k_cu_main6thrust24THRUST_300001_SM_1000_NS12placeholders2_9E
	.align		8
        /*0148*/ 	.dword	_ZN30_INTERNAL_147af0a2_4_k_cu_main6thrust24THRUST_300001_SM_1000_NS12placeholders3_10E
	.align		8
        /*0150*/ 	.dword	_ZN30_INTERNAL_147af0a2_4_k_cu_main6thrust24THRUST_300001_SM_1000_NS3seqE


//--------------------- .text._ZN3cub18CUB_300001_SM_10006detail9transform16transform_kernelINS2_10policy_hubILb1EN4cuda3std3__45tupleIJN6thrust24THRUST_300001_SM_1000_NS6detail15normal_iteratorINSA_10device_ptrIiEEEESF_EEEE10policy1000El13User_MultipleSF_JPiSK_EEEvT0_iT1_T2_DpNS2_10kernel_argIT3_EE --------------------------
	.section	.text._ZN3cub18CUB_300001_SM_10006detail9transform16transform_kernelINS2_10policy_hubILb1EN4cuda3std3__45tupleIJN6thrust24THRUST_300001_SM_1000_NS6detail15normal_iteratorINSA_10device_ptrIiEEEESF_EEEE10policy1000El13User_MultipleSF_JPiSK_EEEvT0_iT1_T2_DpNS2_10kernel_argIT3_EE,"ax",@progbits
	.align	128
        .global         _ZN3cub18CUB_300001_SM_10006detail9transform16transform_kernelINS2_10policy_hubILb1EN4cuda3std3__45tupleIJN6thrust24THRUST_300001_SM_1000_NS6detail15normal_iteratorINSA_10device_ptrIiEEEESF_EEEE10policy1000El13User_MultipleSF_JPiSK_EEEvT0_iT1_T2_DpNS2_10kernel_argIT3_EE
        .type           _ZN3cub18CUB_300001_SM_10006detail9transform16transform_kernelINS2_10policy_hubILb1EN4cuda3std3__45tupleIJN6thrust24THRUST_300001_SM_1000_NS6detail15normal_iteratorINSA_10device_ptrIiEEEESF_EEEE10policy1000El13User_MultipleSF_JPiSK_EEEvT0_iT1_T2_DpNS2_10kernel_argIT3_EE,@function
        .size           _ZN3cub18CUB_300001_SM_10006detail9transform16transform_kernelINS2_10policy_hubILb1EN4cuda3std3__45tupleIJN6thrust24THRUST_300001_SM_1000_NS6detail15normal_iteratorINSA_10device_ptrIiEEEESF_EEEE10policy1000El13User_MultipleSF_JPiSK_EEEvT0_iT1_T2_DpNS2_10kernel_argIT3_EE,(.L_x_57 - _ZN3cub18CUB_300001_SM_10006detail9transform16transform_kernelINS2_10policy_hubILb1EN4cuda3std3__45tupleIJN6thrust24THRUST_300001_SM_1000_NS6detail15normal_iteratorINSA_10device_ptrIiEEEESF_EEEE10policy1000El13User_MultipleSF_JPiSK_EEEvT0_iT1_T2_DpNS2_10kernel_argIT3_EE)
        .other          _ZN3cub18CUB_300001_SM_10006detail9transform16transform_kernelINS2_10policy_hubILb1EN4cuda3std3__45tupleIJN6thrust24THRUST_300001_SM_1000_NS6detail15normal_iteratorINSA_10device_ptrIiEEEESF_EEEE10policy1000El13User_MultipleSF_JPiSK_EEEvT0_iT1_T2_DpNS2_10kernel_argIT3_EE,@"STO_CUDA_ENTRY STV_DEFAULT"
_ZN3cub18CUB_300001_SM_10006detail9transform16transform_kernelINS2_10policy_hubILb1EN4cuda3std3__45tupleIJN6thrust24THRUST_300001_SM_1000_NS6detail15normal_iteratorINSA_10device_ptrIiEEEESF_EEEE10policy1000El13User_MultipleSF_JPiSK_EEEvT0_iT1_T2_DpNS2_10kernel_argIT3_EE:
.text._ZN3cub18CUB_300001_SM_10006detail9transform16transform_kernelINS2_10policy_hubILb1EN4cuda3std3__45tupleIJN6thrust24THRUST_300001_SM_1000_NS6detail15normal_iteratorINSA_10device_ptrIiEEEESF_EEEE10policy1000El13User_MultipleSF_JPiSK_EEEvT0_iT1_T2_DpNS2_10kernel_argIT3_EE:
[----:B------:R-:W-:Y:S01]  /*0000*/  LDC R1, c[0x0][0x37c] ;  /* 0x0000df00ff017b82 */ /* 0x000fe20000000800 */
[----:B------:R-:W0:Y:S07]  /*0010*/  LDCU UR24, c[0x0][0x388] ;  /* 0x00007100ff1877ac */ /* 0x000e2e0008000800 */
[----:B------:R-:W1:Y:S01]  /*0020*/  S2UR UR4, SR_CTAID.X ;  /* 0x00000000000479c3 */ /* 0x000e620000002500 */
[----:B------:R-:W2:Y:S01]  /*0030*/  S2R R11, SR_TID.X ;  /* 0x00000000000b7919 */ /* 0x000ea20000002100 */
[----:B------:R-:W-:Y:S01]  /*0040*/  BSSY.RECONVERGENT B0, `(.L_x_0) ;  /* 0x000002c000007945 */ /* 0x000fe20003800200 */
[----:B------:R-:W3:Y:S01]  /*0050*/  LDCU.64 UR6, c[0x0][0x380] ;  /* 0x00007000ff0677ac */ /* 0x000ee20008000a00 */
[----:B0-----:R-:W-:-:S04]  /*0060*/  USHF.L.U32 UR8, UR24, 0x7, URZ ;  /* 0x0000000718087899 */ /* 0x001fc800080006ff */
[----:B------:R-:W-:Y:S02]  /*0070*/  USHF.R.S32.HI UR10, URZ, 0x1f, UR8 ;  /* 0x0000001fff0a7899 */ /* 0x000fe40008011408 */
[----:B-1----:R-:W-:Y:S02]  /*0080*/  UIMAD.WIDE.U32 UR16, UR8, UR4, URZ ;  /* 0x00000004081072a5 */ /* 0x002fe4000f8e00ff */
[----:B------:R-:W-:Y:S02]  /*0090*/  UIMAD UR9, UR10, UR4, URZ ;  /* 0x000000040a0972a4 */ /* 0x000fe4000f8e02ff */
[----:B---3--:R-:W-:Y:S02]  /*00a0*/  UIADD3 UR4, UP1, UPT, -UR16, UR6, URZ ;  /* 0x0000000610047290 */ /* 0x008fe4000ff3e1ff */
[----:B------:R-:W-:Y:S02]  /*00b0*/  UIADD3 UR9, UPT, UPT, UR17, UR9, URZ ;  /* 0x0000000911097290 */ /* 0x000fe4000fffe0ff */
[----:B------:R-:W-:Y:S01]  /*00c0*/  UISETP.LT.U32.AND UP0, UPT, UR4, UR8, UPT ;  /* 0x000000080400728c */ /* 0x000fe2000bf01070 */
[----:B--2---:R-:W-:Y:S01]  /*00d0*/  SHF.L.U32 R0, R11, 0x7, RZ ;  /* 0x000000070b007819 */ /* 0x004fe200000006ff */
[----:B------:R-:W-:-:S04]  /*00e0*/  UIADD3.X UR5, UPT, UPT, ~UR9, UR7, URZ, UP1, !UPT ;  /* 0x0000000709057290 */ /* 0x000fc80008ffe5ff */
[----:B------:R-:W-:-:S04]  /*00f0*/  UISETP.LT.AND.EX UP0, UPT, UR5, UR10, UPT, UP0 ;  /* 0x0000000a0500728c */ /* 0x000fc8000bf01300 */
[----:B------:R-:W-:-:S04]  /*0100*/  USEL UR4, UR4, UR8, UP0 ;  /* 0x0000000804047287 */ /* 0x000fc80008000000 */
[----:B------:R-:W-:-:S06]  /*0110*/  USHF.L.U32 UR5, UR4, 0x2, URZ ;  /* 0x0000000204057899 */ /* 0x000fcc00080006ff */
[----:B------:R-:W-:-:S13]  /*0120*/  ISETP.GE.AND P0, PT, R0, UR5, PT ;  /* 0x0000000500007c0c */ /* 0x000fda000bf06270 */
[----:B------:R-:W-:Y:S05]  /*0130*/  @P0 BRA `(.L_x_1) ;  /* 0x0000000000700947 */ /* 0x000fea0003800000 */
[----:B------:R-:W0:Y:S01]  /*0140*/  LDCU.64 UR6, c[0x0][0x398] ;  /* 0x00007300ff0677ac */ /* 0x000e220008000a00 */
[----:B------:R-:W-:Y:S01]  /*0150*/  MOV R5, UR16 ;  /* 0x0000001000057c02 */ /* 0x000fe20008000f00 */
[----:B------:R-:W-:Y:S01]  /*0160*/  BSSY.RECONVERGENT B1, `(.L_x_2) ;  /* 0x000000f000017945 */ /* 0x000fe20003800200 */
[----:B------:R-:W-:Y:S01]  /*0170*/  MOV R6, UR16 ;  /* 0x0000001000067c02 */ /* 0x000fe20008000f00 */
[----:B------:R-:W-:Y:S01]  /*0180*/  IMAD.MOV.U32 R4, RZ, RZ, R0 ;  /* 0x000000ffff047224 */ /* 0x000fe200078e0000 */
[----:B------:R-:W-:Y:S02]  /*0190*/  MOV R3, UR9 ;  /* 0x0000000900037c02 */ /* 0x000fe40008000f00 */
[----:B------:R-:W-:Y:S02]  /*01a0*/  SHF.L.U32 R5, R5, 0x2, RZ ;  /* 0x0000000205057819 */ /* 0x000fe400000006ff */
[----:B------:R-:W-:Y:S02]  /*01b0*/  SHF.L.U64.HI R6, R6, 0x2, R3 ;  /* 0x0000000206067819 */ /* 0x000fe40000010203 */
[----:B0-----:R-:W-:-:S04]  /*01c0*/  IADD3 R2, P0, PT, R5, UR6, RZ ;  /* 0x0000000605027c10 */ /* 0x001fc8000ff1e0ff */
[----:B------:R-:W-:-:S03]  /*01d0*/  IADD3.X R3, PT, PT, R6, UR7, RZ, P0, !PT ;  /* 0x0000000706037c10 */ /* 0x000fc600087fe4ff */
[----:B------:R-:W-:-:S07]  /*01e0*/  IMAD.WIDE.U32 R2, R11, 0x80, R2 ;  /* 0x000000800b027825 */ /* 0x000fce00078e0002 */
.L_x_3:
[----:B------:R-:W-:Y:S01]  /*01f0*/  IADD3 R4, PT, PT, R4, 0x4000, RZ ;  /* 0x0000400004047810 */ /* 0x000fe20007ffe0ff */
[----:B------:R0:W-:Y:S03]  /*0200*/  CCTL.E.PF2 [R2] ;  /* 0x000000000200798f */ /* 0x0001e60000800100 */
[----:B------:R-:W-:Y:S02]  /*0210*/  ISETP.GE.AND P0, PT, R4, UR5, PT ;  /* 0x0000000504007c0c */ /* 0x000fe4000bf06270 */
[----:B0-----:R-:W-:-:S04]  /*0220*/  IADD3 R2, P1, PT, R2, 0x4000, RZ ;  /* 0x0000400002027810 */ /* 0x001fc80007f3e0ff */
[----:B------:R-:W-:-:S07]  /*0230*/  IADD3.X R3, PT, PT, RZ, R3, RZ, P1, !PT ;  /* 0x00000003ff037210 */ /* 0x000fce0000ffe4ff */
[----:B------:R-:W-:Y:S05]  /*0240*/  @!P0 BRA `(.L_x_3) ;  /* 0xfffffffc00e88947 */ /* 0x000fea000383ffff */
[----:B------:R-:W-:Y:S05]  /*0250*/  BSYNC.RECONVERGENT B1 ;  /* 0x0000000000017941 */ /* 0x000fea0003800200 */
.L_x_2:
[----:B------:R-:W0:Y:S02]  /*0260*/  LDCU.64 UR6, c[0x0][0x3a8] ;  /* 0x00007500ff0677ac */ /* 0x000e240008000a00 */
[----:B0-----:R-:W-:-:S04]  /*0270*/  IADD3 R2, P0, PT, R5, UR6, RZ ;  /* 0x0000000605027c10 */ /* 0x001fc8000ff1e0ff */
[----:B------:R-:W-:-:S03]  /*0280*/  IADD3.X R3, PT, PT, R6, UR7, RZ, P0, !PT ;  /* 0x0000000706037c10 */ /* 0x000fc600087fe4ff */
[----:B------:R-:W-:-:S07]  /*0290*/  IMAD.WIDE.U32 R2, R11, 0x80, R2 ;  /* 0x000000800b027825 */ /* 0x000fce00078e0002 */
.L_x_4:
[----:B------:R-:W-:Y:S01]  /*02a0*/  IADD3 R0, PT, PT, R0, 0x4000, RZ ;  /* 0x0000400000007810 */ /* 0x000fe20007ffe0ff */
[----:B------:R0:W-:Y:S03]  /*02b0*/  CCTL.E.PF2 [R2] ;  /* 0x000000000200798f */ /* 0x0001e60000800100 */
[----:B------:R-:W-:Y:S02]  /*02c0*/  ISETP.GE.AND P0, PT, R0, UR5, PT ;  /* 0x0000000500007c0c */ /* 0x000fe4000bf06270 */
[----:B0-----:R-:W-:-:S04]  /*02d0*/  IADD3 R2, P1, PT, R2, 0x4000, RZ ;  /* 0x0000400002027810 */ /* 0x001fc80007f3e0ff */
[----:B------:R-:W-:-:S07]  /*02e0*/  IADD3.X R3, PT, PT, RZ, R3, RZ, P1, !PT ;  /* 0x00000003ff037210 */ /* 0x000fce0000ffe4ff */
[----:B------:R-:W-:Y:S05]  /*02f0*/  @!P0 BRA `(.L_x_4) ;  /* 0xfffffffc00e88947 */ /* 0x000fea000383ffff */
.L_x_1:
[----:B------:R-:W-:Y:S05]  /*0300*/  BSYNC.RECONVERGENT B0 ;  /* 0x0000000000007941 */ /* 0x000fea0003800200 */
.L_x_0:
[----:B------:R-:W0:Y:S01]  /*0310*/  LDCU.128 UR12, c[0x0][0x390] ;  /* 0x00007200ff0c77ac */ /* 0x000e220008000c00 */
[----:B------:R-:W1:Y:S01]  /*0320*/  LDCU.64 UR28, c[0x0][0x3a8] ;  /* 0x00007500ff1c77ac */ /* 0x000e620008000a00 */
[----:B------:R-:W-:Y:S02]  /*0330*/  USHF.L.U32 UR20, UR16, 0x2, URZ ;  /* 0x0000000210147899 */ /* 0x000fe400080006ff */
[----:B------:R-:W-:Y:S02]  /*0340*/  UISETP.NE.AND UP0, UPT, UR8, UR4, UPT ;  /* 0x000000040800728c */ /* 0x000fe4000bf05270 */
[----:B------:R-:W-:Y:S01]  /*0350*/  USHF.L.U64.HI UR21, UR16, 0x2, UR9 ;  /* 0x0000000210157899 */ /* 0x000fe20008010209 */
[----:B------:R-:W2:Y:S01]  /*0360*/  LDCU.64 UR18, c[0x0][0x358] ;  /* 0x00006b00ff1277ac */ /* 0x000ea20008000a00 */
[----:B0-----:R-:W-:Y:S02]  /*0370*/  UIADD3 UR26, UP2, UPT, UR20, UR14, URZ ;  /* 0x0000000e141a7290 */ /* 0x001fe4000ff5e0ff */
[----:B------:R-:W-:-:S02]  /*0380*/  UIADD3 UR22, UP1, UPT, UR20, UR12, URZ ;  /* 0x0000000c14167290 */ /* 0x000fc4000ff3e0ff */
[----:B-1----:R-:W-:Y:S02]  /*0390*/  UIADD3 UR30, UP3, UPT, UR20, UR28, URZ ;  /* 0x0000001c141e7290 */ /* 0x002fe4000ff7e0ff */
[----:B------:R-:W-:Y:S01]  /*03a0*/  UIADD3.X UR27, UPT, UPT, UR21, UR15, URZ, UP2, !UPT ;  /* 0x0000000f151b7290 */ /* 0x000fe200097fe4ff */
[----:B------:R-:W-:Y:S01]  /*03b0*/  IMAD.U32 R2, RZ, RZ, UR26 ;  /* 0x0000001aff027e24 */ /* 0x000fe2000f8e00ff */
[----:B------:R-:W-:Y:S01]  /*03c0*/  UIADD3.X UR31, UPT, UPT, UR21, UR29, URZ, UP3, !UPT ;  /* 0x0000001d151f7290 */ /* 0x000fe20009ffe4ff */
[----:B------:R-:W-:Y:S01]  /*03d0*/  MOV R6, UR22 ;  /* 0x0000001600067c02 */ /* 0x000fe20008000f00 */
[----:B------:R-:W-:Y:S01]  /*03e0*/  UIADD3.X UR23, UPT, UPT, UR21, UR13, URZ, UP1, !UPT ;  /* 0x0000000d15177290 */ /* 0x000fe20008ffe4ff */
[----:B------:R-:W-:Y:S02]  /*03f0*/  MOV R4, UR30 ;  /* 0x0000001e00047c02 */ /* 0x000fe40008000f00 */
[----:B------:R-:W-:Y:S02]  /*0400*/  MOV R3, UR27 ;  /* 0x0000001b00037c02 */ /* 0x000fe40008000f00 */
[----:B------:R-:W-:Y:S01]  /*0410*/  MOV R5, UR31 ;  /* 0x0000001f00057c02 */ /* 0x000fe20008000f00 */
[----:B------:R-:W-:Y:S01]  /*0420*/  IMAD.U32 R7, RZ, RZ, UR23 ;  /* 0x00000017ff077e24 */ /* 0x000fe2000f8e00ff */
[----:B--2---:R-:W-:Y:S06]  /*0430*/  BRA.U !UP0, `(.L_x_5) ;  /* 0x0000000d087c7547 */ /* 0x004fec000b800000 */
[----:B------:R-:W-:-:S06]  /*0440*/  UISETP.GE.AND UP0, UPT, UR24, 0x1, UPT ;  /* 0x000000011800788c */ /* 0x000fcc000bf06270 */
[----:B------:R-:W-:-:S13]  /*0450*/  PLOP3.LUT P0, PT, PT, PT, UP0, 0x80, 0x8 ;  /* 0x000000000008781c */ /* 0x000fda0003f0f008 */
[----:B------:R-:W-:Y:S05]  /*0460*/  @!P0 EXIT ;  /* 0x000000000000894d */ /* 0x000fea0003800000 */
[----:B------:R-:W-:Y:S01]  /*0470*/  UISETP.GE.U32.AND UP0, UPT, UR24, 0x8, UPT ;  /* 0x000000081800788c */ /* 0x000fe2000bf06070 */
[----:B------:R-:W-:Y:S01]  /*0480*/  HFMA2 R0, -RZ, RZ, 0, 0 ;  /* 0x00000000ff007431 */ /* 0x000fe200000001ff */
[----:B------:R-:W-:-:S07]  /*0490*/  ULOP3.LUT UR5, UR24, 0x7, URZ, 0xc0, !UPT ;  /* 0x0000000718057892 */ /* 0x000fce000f8ec0ff */
[----:B------:R-:W-:Y:S05]  /*04a0*/  BRA.U !UP0, `(.L_x_6) ;  /* 0x0000000908207547 */ /* 0x000fea000b800000 */
[----:B------:R-:W-:-:S13]  /*04b0*/  ISETP.GE.AND P1, PT, R11, UR4, PT ;  /* 0x000000040b007c0c */ /* 0x000fda000bf26270 */
[----:B------:R-:W-:-:S04]  /*04c0*/  @!P1 IMAD.WIDE.U32 R14, R11, 0x4, R2 ;  /* 0x000000040b0e9825 */ /* 0x000fc800078e0002 */
[C---:B------:R-:W-:Y:S02]  /*04d0*/  @!P1 IMAD.WIDE.U32 R16, R11.reuse, 0x4, R4 ;  /* 0x000000040b109825 */ /* 0x040fe400078e0004 */
[----:B------:R-:W2:Y:S04]  /*04e0*/  @!P1 LDG.E R14, desc[UR18][R14.64] ;  /* 0x000000120e0e9981 */ /* 0x000ea8000c1e1900 */
[----:B------:R-:W2:Y:S01]  /*04f0*/  @!P1 LDG.E R17, desc[UR18][R16.64] ;  /* 0x0000001210119981 */ /* 0x000ea2000c1e1900 */
[C---:B------:R-:W-:Y:S01]  /*0500*/  IADD3 R23, PT, PT, R11.reuse, 0x80, RZ ;  /* 0x000000800b177810 */ /* 0x040fe20007ffe0ff */
[----:B------:R-:W-:-:S03]  /*0510*/  @!P1 IMAD.WIDE.U32 R18, R11, 0x4, R6 ;  /* 0x000000040b129825 */ /* 0x000fc600078e0006 */
[C---:B------:R-:W-:Y:S01]  /*0520*/  ISETP.GE.AND P0, PT, R23.reuse, UR4, PT ;  /* 0x0000000417007c0c */ /* 0x040fe2000bf06270 */
[----:B------:R-:W-:-:S04]  /*0530*/  IMAD.WIDE R8, R23, 0x4, R2 ;  /* 0x0000000417087825 */ /* 0x000fc800078e0202 */
[----:B------:R-:W-:-:S04]  /*0540*/  IMAD.WIDE R12, R23, 0x4, R4 ;  /* 0x00000004170c7825 */ /* 0x000fc800078e0204 */
[----:B--2---:R-:W-:-:S05]  /*0550*/  @!P1 IMAD R21, R14, R17, RZ ;  /* 0x000000110e159224 */ /* 0x004fca00078e02ff */
[----:B------:R0:W-:Y:S04]  /*0560*/  @!P1 STG.E desc[UR18][R18.64], R21 ;  /* 0x0000001512009986 */ /* 0x0001e8000c101912 */
[----:B------:R-:W2:Y:S04]  /*0570*/  @!P0 LDG.E R0, desc[UR18][R8.64] ;  /* 0x0000001208008981 */ /* 0x000ea8000c1e1900 */
[----:B------:R-:W2:Y:S01]  /*0580*/  @!P0 LDG.E R25, desc[UR18][R12.64] ;  /* 0x000000120c198981 */ /* 0x000ea2000c1e1900 */
[C---:B------:R-:W-:Y:S01]  /*0590*/  IADD3 R10, PT, PT, R11.reuse, 0x100, RZ ;  /* 0x000001000b0a7810 */ /* 0x040fe20007ffe0ff */
[C---:B------:R-:W-:Y:S01]  /*05a0*/  VIADD R15, R11.reuse, 0x200 ;  /* 0x000002000b0f7836 */ /* 0x040fe20000000000 */
[----:B------:R-:W-:Y:S01]  /*05b0*/  IADD3 R14, PT, PT, R11, 0x180, RZ ;  /* 0x000001800b0e7810 */ /* 0x000fe20007ffe0ff */
[----:B------:R-:W-:Y:S01]  /*05c0*/  ULOP3.LUT UR6, UR24, 0x7ffffff8, URZ, 0xc0, !UPT ;  /* 0x7ffffff818067892 */ /* 0x000fe2000f8ec0ff */
[----:B------:R-:W-:Y:S01]  /*05d0*/  ISETP.GE.AND P6, PT, R10, UR4, PT ;  /* 0x000000040a007c0c */ /* 0x000fe2000bfc6270 */
[----:B------:R-:W-:Y:S01]  /*05e0*/  BSSY.RECONVERGENT B0, `(.L_x_7) ;  /* 0x0000013000007945 */ /* 0x000fe20003800200 */
[----:B------:R-:W-:-:S02]  /*05f0*/  ISETP.GE.AND P5, PT, R14, UR4, PT ;  /* 0x000000040e007c0c */ /* 0x000fc4000bfa6270 */
[----:B------:R-:W-:Y:S01]  /*0600*/  ISETP.GE.AND P4, PT, R15, UR4, PT ;  /* 0x000000040f007c0c */ /* 0x000fe2000bf86270 */
[----:B------:R-:W-:Y:S01]  /*0610*/  IMAD.WIDE R14, R23, 0x4, R6 ;  /* 0x00000004170e7825 */ /* 0x000fe200078e0206 */
[C---:B------:R-:W-:Y:S02]  /*0620*/  IADD3 R10, PT, PT, R11.reuse, 0x300, RZ ;  /* 0x000003000b0a7810 */ /* 0x040fe40007ffe0ff */
[C---:B------:R-:W-:Y:S02]  /*0630*/  IADD3 R16, PT, PT, R11.reuse, 0x380, RZ ;  /* 0x000003800b107810 */ /* 0x040fe40007ffe0ff */
[----:B------:R-:W-:Y:S02]  /*0640*/  ISETP.GE.AND P2, PT, R10, UR4, PT ;  /* 0x000000040a007c0c */ /* 0x000fe4000bf46270 */
[----:B------:R-:W-:Y:S01]  /*0650*/  ISETP.GE.AND P1, PT, R16, UR4, PT ;  /* 0x0000000410007c0c */ /* 0x000fe2000bf26270 */
[----:B--2---:R-:W-:Y:S01]  /*0660*/  @!P0 IMAD R25, R0, R25, RZ ;  /* 0x0000001900198224 */ /* 0x004fe200078e02ff */
[----:B------:R-:W-:-:S04]  /*0670*/  IADD3 R0, PT, PT, R11, 0x280, RZ ;  /* 0x000002800b007810 */ /* 0x000fc80007ffe0ff */
[----:B------:R-:W-:Y:S01]  /*0680*/  ISETP.GE.AND P3, PT, R0, UR4, PT ;  /* 0x0000000400007c0c */ /* 0x000fe2000bf66270 */
[----:B------:R0:W-:Y:S01]  /*0690*/  @!P0 STG.E desc[UR18][R14.64], R25 ;  /* 0x000000190e008986 */ /* 0x0001e2000c101912 */
[----:B------:R-:W-:-:S04]  /*06a0*/  MOV R0, UR6 ;  /* 0x0000000600007c02 */ /* 0x000fc80008000f00 */
[----:B------:R-:W-:Y:S01]  /*06b0*/  ISETP.NE.AND P0, PT, R0, 0x8, PT ;  /* 0x000000080000780c */ /* 0x000fe20003f05270 */
[----:B------:R-:W-:-:S12]  /*06c0*/  @P6 BRA `(.L_x_8) ;  /* 0x0000000000106947 */ /* 0x000fd80003800000 */
[----:B------:R-:W2:Y:S04]  /*06d0*/  LDG.E R10, desc[UR18][R8.64+0x200] ;  /* 0x00020012080a7981 */ /* 0x000ea8000c1e1900 */
[----:B------:R-:W2:Y:S02]  /*06e0*/  LDG.E R17, desc[UR18][R12.64+0x200] ;  /* 0x000200120c117981 */ /* 0x000ea4000c1e1900 */
[----:B--2---:R-:W-:-:S05]  /*06f0*/  IMAD R17, R10, R17, RZ ;  /* 0x000000110a117224 */ /* 0x004fca00078e02ff */
[----:B------:R1:W-:Y:S02]  /*0700*/  STG.E desc[UR18][R14.64+0x200], R17 ;  /* 0x000200110e007986 */ /* 0x0003e4000c101912 */
.L_x_8:
[----:B------:R-:W-:Y:S05]  /*0710*/  BSYNC.RECONVERGENT B0 ;  /* 0x0000000000007941 */ /* 0x000fea0003800200 */
.L_x_7:
[----:B------:R-:W-:Y:S04]  /*0720*/  BSSY.RECONVERGENT B0, `(.L_x_9) ;  /* 0x0000006000007945 */ /* 0x000fe80003800200 */
[----:B------:R-:W-:Y:S05]  /*0730*/  @P5 BRA `(.L_x_10) ;  /* 0x0000000000105947 */ /* 0x000fea0003800000 */
[----:B------:R-:W2:Y:S04]  /*0740*/  LDG.E R10, desc[UR18][R8.64+0x400] ;  /* 0x00040012080a7981 */ /* 0x000ea8000c1e1900 */
[----:B-1----:R-:W2:Y:S02]  /*0750*/  LDG.E R17, desc[UR18][R12.64+0x400] ;  /* 0x000400120c117981 */ /* 0x002ea4000c1e1900 */
[----:B--2---:R-:W-:-:S05]  /*0760*/  IMAD R17, R10, R17, RZ ;  /* 0x000000110a117224 */ /* 0x004fca00078e02ff */
[----:B------:R2:W-:Y:S02]  /*0770*/  STG.E desc[UR18][R14.64+0x400], R17 ;  /* 0x000400110e007986 */ /* 0x0005e4000c101912 */
.L_x_10:
[----:B------:R-:W-:Y:S05]  /*0780*/  BSYNC.RECONVERGENT B0 ;  /* 0x0000000000007941 */ /* 0x000fea0003800200 */
.L_x_9:
[----:B------:R-:W-:Y:S04]  /*0790*/  BSSY.RECONVERGENT B0, `(.L_x_11) ;  /* 0x0000006000007945 */ /* 0x000fe80003800200 */
[----:B------:R-:W-:Y:S05]  /*07a0*/  @P4 BRA `(.L_x_12) ;  /* 0x0000000000104947 */ /* 0x000fea0003800000 */
[----:B------:R-:W3:Y:S04]  /*07b0*/  LDG.E R10, desc[UR18][R8.64+0x600] ;  /* 0x00060012080a7981 */ /* 0x000ee8000c1e1900 */
[----:B-12---:R-:W3:Y:S02]  /*07c0*/  LDG.E R17, desc[UR18][R12.64+0x600] ;  /* 0x000600120c117981 */ /* 0x006ee4000c1e1900 */
[----:B---3--:R-:W-:-:S05]  /*07d0*/  IMAD R17, R10, R17, RZ ;  /* 0x000000110a117224 */ /* 0x008fca00078e02ff */
[----:B------:R3:W-:Y:S02]  /*07e0*/  STG.E desc[UR18][R14.64+0x600], R17 ;  /* 0x000600110e007986 */ /* 0x0007e4000c101912 */
.L_x_12:
[----:B------:R-:W-:Y:S05]  /*07f0*/  BSYNC.RECONVERGENT B0 ;  /* 0x0000000000007941 */ /* 0x000fea0003800200 */
.L_x_11:
[----:B------:R-:W-:Y:S04]  /*0800*/  BSSY.RECONVERGENT B0, `(.L_x_13) ;  /* 0x0000006000007945 */ /* 0x000fe80003800200 */
[----:B------:R-:W-:Y:S05]  /*0810*/  @P3 BRA `(.L_x_14) ;  /* 0x0000000000103947 */ /* 0x000fea0003800000 */
[----:B------:R-:W4:Y:S04]  /*0820*/  LDG.E R10, desc[UR18][R8.64+0x800] ;  /* 0x00080012080a7981 */ /* 0x000f28000c1e1900 */
[----:B-123--:R-:W4:Y:S02]  /*0830*/  LDG.E R17, desc[UR18][R12.64+0x800] ;  /* 0x000800120c117981 */ /* 0x00ef24000c1e1900 */
[----:B----4-:R-:W-:-:S05]  /*0840*/  IMAD R17, R10, R17, RZ ;  /* 0x000000110a117224 */ /* 0x010fca00078e02ff */
[----:B------:R4:W-:Y:S02]  /*0850*/  STG.E desc[UR18][R14.64+0x800], R17 ;  /* 0x000800110e007986 */ /* 0x0009e4000c101912 */
.L_x_14:
[----:B------:R-:W-:Y:S05]  /*0860*/  BSYNC.RECONVERGENT B0 ;  /* 0x0000000000007941 */ /* 0x000fea0003800200 */
.L_x_13:
[----:B------:R-:W-:Y:S04]  /*0870*/  BSSY.RECONVERGENT B0, `(.L_x_15) ;  /* 0x0000006000007945 */ /* 0x000fe80003800200 */
[----:B------:R-:W-:Y:S05]  /*0880*/  @P2 BRA `(.L_x_16) ;  /* 0x0000000000102947 */ /* 0x000fea0003800000 */
[----:B------:R-:W5:Y:S04]  /*0890*/  LDG.E R10, desc[UR18][R8.64+0xa00] ;  /* 0x000a0012080a7981 */ /* 0x000f68000c1e1900 */
[----:B-1234-:R-:W5:Y:S02]  /*08a0*/  LDG.E R17, desc[UR18][R12.64+0xa00] ;  /* 0x000a00120c117981 */ /* 0x01ef64000c1e1900 */
[----:B-----5:R-:W-:-:S05]  /*08b0*/  IMAD R17, R10, R17, RZ ;  /* 0x000000110a117224 */ /* 0x020fca00078e02ff */
[----:B------:R1:W-:Y:S02]  /*08c0*/  STG.E desc[UR18][R14.64+0xa00], R17 ;  /* 0x000a00110e007986 */ /* 0x0003e4000c101912 */
.L_x_16:
[----:B------:R-:W-:Y:S05]  /*08d0*/  BSYNC.RECONVERGENT B0 ;  /* 0x0000000000007941 */ /* 0x000fea0003800200 */
.L_x_15:
[----:B------:R-:W-:Y:S04]  /*08e0*/  BSSY.RECONVERGENT B0, `(.L_x_17) ;  /* 0x0000006000007945 */ /* 0x000fe80003800200 */
[----:B------:R-:W-:Y:S05]  /*08f0*/  @P1 BRA `(.L_x_18) ;  /* 0x0000000000101947 */ /* 0x000fea0003800000 */
[----:B------:R-:W1:Y:S04]  /*0900*/  LDG.E R8, desc[UR18][R8.64+0xc00] ;  /* 0x000c001208087981 */ /* 0x000e68000c1e1900 */
[----:B------:R-:W1:Y:S02]  /*0910*/  LDG.E R13, desc[UR18][R12.64+0xc00] ;  /* 0x000c00120c0d7981 */ /* 0x000e64000c1e1900 */
[----:B-1234-:R-:W-:-:S05]  /*0920*/  IMAD R17, R8, R13, RZ ;  /* 0x0000000d08117224 */ /* 0x01efca00078e02ff */
[----:B------:R1:W-:Y:S02]  /*0930*/  STG.E desc[UR18][R14.64+0xc00], R17 ;  /* 0x000c00110e007986 */ /* 0x0003e4000c101912 */
.L_x_18:
[----:B------:R-:W-:Y:S05]  /*0940*/  BSYNC.RECONVERGENT B0 ;  /* 0x0000000000007941 */ /* 0x000fea0003800200 */
.L_x_17:
[----:B------:R-:W-:Y:S05]  /*0950*/  @!P0 BRA `(.L_x_6) ;  /* 0x0000000000f48947 */ /* 0x000fea0003800000 */
[----:B------:R-:W-:-:S07]  /*0960*/  IMAD.MOV.U32 R10, RZ, RZ, 0x8 ;  /* 0x00000008ff0a7424 */ /* 0x000fce00078e00ff */
.L_x_21:
[----:B01234-:R-:W-:-:S04]  /*0970*/  LEA R17, R10, R11, 0x7 ;  /* 0x0000000b0a117211 */ /* 0x01ffc800078e38ff */
[----:B------:R-:W-:-:S13]  /*0980*/  ISETP.GE.AND P0, PT, R17, UR4, PT ;  /* 0x0000000411007c0c */ /* 0x000fda000bf06270 */
[----:B------:R-:W-:-:S04]  /*0990*/  @!P0 IMAD.WIDE.U32 R8, R17, 0x4, R2 ;  /* 0x0000000411088825 */ /* 0x000fc800078e0002 */
[C---:B0-----:R-:W-:Y:S02]  /*09a0*/  @!P0 IMAD.WIDE.U32 R18, R17.reuse, 0x4, R4 ;  /* 0x0000000411128825 */ /* 0x041fe400078e0004 */
        /* <DEDUP_REMOVED lines=11> */
[----:B------:R-:W-:-:S04]  /*0a60*/  IADD3 R8, PT, PT, R17, 0x100, RZ ;  /* 0x0000010011087810 */ /* 0x000fc80007ffe0ff */
[----:B------:R-:W-:Y:S01]  /*0a70*/  ISETP.GE.AND P0, PT, R8, UR4, PT ;  /* 0x0000000408007c0c */ /* 0x000fe2000bf06270 */
[----:B------:R-:W-:-:S04]  /*0a80*/  IMAD.WIDE R8, R25, 0x4, R6 ;  /* 0x0000000419087825 */ /* 0x000fc800078e0206 */
[----:B--2---:R-:W-:-:S05]  /*0a90*/  @!P1 IMAD R25, R16, R23, RZ ;  /* 0x0000001710199224 */ /* 0x004fca00078e02ff */
[----:B------:R-:W-:Y:S04]  /*0aa0*/  @!P1 STG.E desc[UR18][R8.64], R25 ;  /* 0x0000001908009986 */ /* 0x000fe8000c101912 */
[----:B------:R-:W2:Y:S04]  /*0ab0*/  @!P0 LDG.E R18, desc[UR18][R14.64+0x200] ;  /* 0x000200120e128981 */ /* 0x000ea8000c1e1900 */
[----:B------:R-:W2:Y:S01]  /*0ac0*/  @!P0 LDG.E R19, desc[UR18][R12.64+0x200] ;  /* 0x000200120c138981 */ /* 0x000ea2000c1e1900 */
[----:B------:R-:W-:-:S04]  /*0ad0*/  IADD3 R16, PT, PT, R17, 0x180, RZ ;  /* 0x0000018011107810 */ /* 0x000fc80007ffe0ff */
[----:B------:R-:W-:Y:S01]  /*0ae0*/  ISETP.GE.AND P1, PT, R16, UR4, PT ;  /* 0x0000000410007c0c */ /* 0x000fe2000bf26270 */
[----:B--2---:R-:W-:-:S05]  /*0af0*/  @!P0 IMAD R23, R18, R19, RZ ;  /* 0x0000001312178224 */ /* 0x004fca00078e02ff */
[----:B------:R1:W-:Y:S07]  /*0b00*/  @!P0 STG.E desc[UR18][R8.64+0x200], R23 ;  /* 0x0002001708008986 */ /* 0x0003ee000c101912 */
[----:B------:R-:W0:Y:S04]  /*0b10*/  @!P1 LDG.E R18, desc[UR18][R14.64+0x400] ;  /* 0x000400120e129981 */ /* 0x000e28000c1e1900 */
[----:B------:R-:W0:Y:S01]  /*0b20*/  @!P1 LDG.E R19, desc[UR18][R12.64+0x400] ;  /* 0x000400120c139981 */ /* 0x000e22000c1e1900 */
[----:B------:R-:W-:-:S04]  /*0b30*/  IADD3 R16, PT, PT, R17, 0x200, RZ ;  /* 0x0000020011107810 */ /* 0x000fc80007ffe0ff */
[----:B------:R-:W-:Y:S01]  /*0b40*/  ISETP.GE.AND P0, PT, R16, UR4, PT ;  /* 0x0000000410007c0c */ /* 0x000fe2000bf06270 */
[----:B------:R-:W-:Y:S02]  /*0b50*/  VIADD R16, R17, 0x280 ;  /* 0x0000028011107836 */ /* 0x000fe40000000000 */
[----:B0-----:R-:W-:-:S05]  /*0b60*/  @!P1 IMAD R21, R18, R19, RZ ;  /* 0x0000001312159224 */ /* 0x001fca00078e02ff */
[----:B------:R0:W-:Y:S05]  /*0b70*/  @!P1 STG.E desc[UR18][R8.64+0x400], R21 ;  /* 0x0004001508009986 */ /* 0x0001ea000c101912 */
[----:B------:R-:W1:Y:S04]  /*0b80*/  @!P0 LDG.E R18, desc[UR18][R14.64+0x600] ;  /* 0x000600120e128981 */ /* 0x000e68000c1e1900 */
[----:B------:R-:W1:Y:S01]  /*0b90*/  @!P0 LDG.E R19, desc[UR18][R12.64+0x600] ;  /* 0x000600120c138981 */ /* 0x000e62000c1e1900 */
[----:B------:R-:W-:-:S02]  /*0ba0*/  ISETP.GE.AND P1, PT, R16, UR4, PT ;  /* 0x0000000410007c0c */ /* 0x000fc4000bf26270 */
[----:B------:R-:W-:Y:S01]  /*0bb0*/  IADD3 R16, PT, PT, R17, 0x300, RZ ;  /* 0x0000030011107810 */ /* 0x000fe20007ffe0ff */
[----:B-1----:R-:W-:-:S05]  /*0bc0*/  @!P0 IMAD R23, R18, R19, RZ ;  /* 0x0000001312178224 */ /* 0x002fca00078e02ff */
[----:B------:R1:W-:Y:S05]  /*0bd0*/  @!P0 STG.E desc[UR18][R8.64+0x600], R23 ;  /* 0x0006001708008986 */ /* 0x0003ea000c101912 */
[----:B------:R-:W0:Y:S04]  /*0be0*/  @!P1 LDG.E R18, desc[UR18][R14.64+0x800] ;  /* 0x000800120e129981 */ /* 0x000e28000c1e1900 */
[----:B------:R-:W0:Y:S01]  /*0bf0*/  @!P1 LDG.E R19, desc[UR18][R12.64+0x800] ;  /* 0x000800120c139981 */ /* 0x000e22000c1e1900 */
[----:B------:R-:W-:Y:S01]  /*0c00*/  ISETP.GE.AND P0, PT, R16, UR4, PT ;  /* 0x0000000410007c0c */ /* 0x000fe2000bf06270 */
[----:B0-----:R-:W-:-:S05]  /*0c10*/  @!P1 IMAD R21, R18, R19, RZ ;  /* 0x0000001312159224 */ /* 0x001fca00078e02ff */
[----:B------:R1:W-:Y:S07]  /*0c20*/  @!P1 STG.E desc[UR18][R8.64+0x800], R21 ;  /* 0x0008001508009986 */ /* 0x0003ee000c101912 */
[----:B------:R-:W2:Y:S04]  /*0c30*/  @!P0 LDG.E R16, desc[UR18][R14.64+0xa00] ;  /* 0x000a00120e108981 */ /* 0x000ea8000c1e1900 */
[----:B------:R-:W2:Y:S01]  /*0c40*/  @!P0 LDG.E R19, desc[UR18][R12.64+0xa00] ;  /* 0x000a00120c138981 */ /* 0x000ea2000c1e1900 */
[----:B------:R-:W-:Y:S01]  /*0c50*/  IADD3 R17, PT, PT, R17, 0x380, RZ ;  /* 0x0000038011117810 */ /* 0x000fe20007ffe0ff */
[----:B------:R-:W-:Y:S01]  /*0c60*/  BSSY.RECONVERGENT B0, `(.L_x_19) ;  /* 0x000000b000007945 */ /* 0x000fe20003800200 */
[----:B------:R-:W-:-:S04]  /*0c70*/  IADD3 R10, PT, PT, R10, 0x8, RZ ;  /* 0x000000080a0a7810 */ /* 0x000fc80007ffe0ff */
[----:B------:R-:W-:Y:S01]  /*0c80*/  ISETP.NE.AND P1, PT, R10, R0, PT ;  /* 0x000000000a00720c */ /* 0x000fe20003f25270 */
[----:B--2---:R-:W-:-:S05]  /*0c90*/  @!P0 IMAD R19, R16, R19, RZ ;  /* 0x0000001310138224 */ /* 0x004fca00078e02ff */
[----:B------:R1:W-:Y:S01]  /*0ca0*/  @!P0 STG.E desc[UR18][R8.64+0xa00], R19 ;  /* 0x000a001308008986 */ /* 0x0003e2000c101912 */
[----:B------:R-:W-:-:S13]  /*0cb0*/  ISETP.GE.AND P0, PT, R17, UR4, PT ;  /* 0x0000000411007c0c */ /* 0x000fda000bf06270 */
[----:B-1----:R-:W-:Y:S05]  /*0cc0*/  @P0 BRA `(.L_x_20) ;  /* 0x0000000000100947 */ /* 0x002fea0003800000 */
[----:B------:R-:W2:Y:S04]  /*0cd0*/  LDG.E R14, desc[UR18][R14.64+0xc00] ;  /* 0x000c00120e0e7981 */ /* 0x000ea8000c1e1900 */
[----:B------:R-:W2:Y:S02]  /*0ce0*/  LDG.E R13, desc[UR18][R12.64+0xc00] ;  /* 0x000c00120c0d7981 */ /* 0x000ea4000c1e1900 */
[----:B--2---:R-:W-:-:S05]  /*0cf0*/  IMAD R17, R14, R13, RZ ;  /* 0x0000000d0e117224 */ /* 0x004fca00078e02ff */
[----:B------:R0:W-:Y:S02]  /*0d00*/  STG.E desc[UR18][R8.64+0xc00], R17 ;  /* 0x000c001108007986 */ /* 0x0001e4000c101912 */
.L_x_20:
[----:B------:R-:W-:Y:S05]  /*0d10*/  BSYNC.RECONVERGENT B0 ;  /* 0x0000000000007941 */ /* 0x000fea0003800200 */
.L_x_19:
[----:B------:R-:W-:Y:S05]  /*0d20*/  @P1 BRA `(.L_x_21) ;  /* 0xfffffffc00101947 */ /* 0x000fea000383ffff */
.L_x_6:
[----:B------:R-:W-:-:S13]  /*0d30*/  ISETP.NE.AND P0, PT, RZ, UR5, PT ;  /* 0x00000005ff007c0c */ /* 0x000fda000bf05270 */
[----:B------:R-:W-:Y:S05]  /*0d40*/  @!P0 EXIT ;  /* 0x000000000000894d */ /* 0x000fea0003800000 */
[----:B0-----:R-:W0:Y:S01]  /*0d50*/  LDC R8, c[0x0][0x388] ;  /* 0x0000e200ff087b82 */ /* 0x001e220000000800 */
[----:B------:R-:W-:Y:S01]  /*0d60*/  UISETP.GE.U32.AND UP0, UPT, UR5, 0x4, UPT ;  /* 0x000000040500788c */ /* 0x000fe2000bf06070 */
[----:B0-----:R-:W-:-:S04]  /*0d70*/  LOP3.LUT R10, R8, 0x3, RZ, 0xc0, !PT ;  /* 0x00000003080a7812 */ /* 0x001fc800078ec0ff */
[----:B------:R-:W-:-:S04]  /*0d80*/  ISETP.NE.AND P2, PT, R10, RZ, PT ;  /* 0x000000ff0a00720c */ /* 0x000fc80003f45270 */
[----:B------:R-:W-:Y:S09]  /*0d90*/  BRA.U !UP0, `(.L_x_22) ;  /* 0x0000000108947547 */ /* 0x000ff2000b800000 */
[----:B------:R-:W-:-:S04]  /*0da0*/  LEA R9, R0, R11, 0x7 ;  /* 0x0000000b00097211 */ /* 0x000fc800078e38ff */
[----:B------:R-:W-:-:S13]  /*0db0*/  ISETP.GE.AND P0, PT, R9, UR4, PT ;  /* 0x0000000409007c0c */ /* 0x000fda000bf06270 */
[----:B-1234-:R-:W-:-:S04]  /*0dc0*/  @!P0 IMAD.WIDE R14, R9, 0x4, R2 ;  /* 0x00000004090e8825 */ /* 0x01efc800078e0202 */
[C---:B------:R-:W-:Y:S02]  /*0dd0*/  @!P0 IMAD.WIDE R16, R9.reuse, 0x4, R4 ;  /* 0x0000000409108825 */ /* 0x040fe400078e0204 */
[----:B------:R-:W2:Y:S04]  /*0de0*/  @!P0 LDG.E R14, desc[UR18][R14.64] ;  /* 0x000000120e0e8981 */ /* 0x000ea8000c1e1900 */
[----:B------:R-:W2:Y:S01]  /*0df0*/  @!P0 LDG.E R17, desc[UR18][R16.64] ;  /* 0x0000001210118981 */ /* 0x000ea2000c1e1900 */
[C---:B------:R-:W-:Y:S01]  /*0e00*/  IADD3 R23, PT, PT, R9.reuse, 0x80, RZ ;  /* 0x0000008009177810 */ /* 0x040fe20007ffe0ff */
[----:B------:R-:W-:-:S03]  /*0e10*/  @!P0 IMAD.WIDE R12, R9, 0x4, R6 ;  /* 0x00000004090c8825 */ /* 0x000fc600078e0206 */
[----:B------:R-:W-:-:S13]  /*0e20*/  ISETP.GE.AND P1, PT, R23, UR4, PT ;  /* 0x0000000417007c0c */ /* 0x000fda000bf26270 */
[----:B------:R-:W-:-:S04]  /*0e30*/  @!P1 IMAD.WIDE R18, R23, 0x4, R2 ;  /* 0x0000000417129825 */ /* 0x000fc800078e0202 */
[----:B------:R-:W-:-:S04]  /*0e40*/  @!P1 IMAD.WIDE R20, R23, 0x4, R4 ;  /* 0x0000000417149825 */ /* 0x000fc800078e0204 */
[----:B--2---:R-:W-:-:S05]  /*0e50*/  @!P0 IMAD R25, R14, R17, RZ ;  /* 0x000000110e198224 */ /* 0x004fca00078e02ff */
[----:B------:R0:W-:Y:S04]  /*0e60*/  @!P0 STG.E desc[UR18][R12.64], R25 ;  /* 0x000000190c008986 */ /* 0x0001e8000c101912 */
[----:B------:R-:W2:Y:S04]  /*0e70*/  @!P1 LDG.E R18, desc[UR18][R18.64] ;  /* 0x0000001212129981 */ /* 0x000ea8000c1e1900 */
[----:B------:R-:W2:Y:S01]  /*0e80*/  @!P1 LDG.E R21, desc[UR18][R20.64] ;  /* 0x0000001214159981 */ /* 0x000ea2000c1e1900 */
[----:B------:R-:W-:Y:S02]  /*0e90*/  VIADD R29, R9, 0x100 ;  /* 0x00000100091d7836 */ /* 0x000fe40000000000 */
        /* <DEDUP_REMOVED lines=8> */
[----:B0-----:R-:W-:Y:S01]  /*0f20*/  IADD3 R25, PT, PT, R9, 0x180, RZ ;  /* 0x0000018009197810 */ /* 0x001fe20007ffe0ff */
        /* <DEDUP_REMOVED lines=8> */
[----:B-1----:R-:W-:Y:S01]  /*0fb0*/  @!P1 IMAD.WIDE R14, R25, 0x4, R6 ;  /* 0x00000004190e9825 */ /* 0x002fe200078e0206 */
[----:B------:R-:W-:-:S03]  /*0fc0*/  IADD3 R0, PT, PT, R0, 0x4, RZ ;  /* 0x0000000400007810 */ /* 0x000fc60007ffe0ff */
[----:B--2---:R-:W-:-:S05]  /*0fd0*/  @!P1 IMAD R17, R18, R21, RZ ;  /* 0x0000001512119224 */ /* 0x004fca00078e02ff */
[----:B------:R0:W-:Y:S02]  /*0fe0*/  @!P1 STG.E desc[UR18][R14.64], R17 ;  /* 0x000000110e009986 */ /* 0x0001e4000c101912 */
.L_x_22:
[----:B------:R-:W-:Y:S05]  /*0ff0*/  @!P2 EXIT ;  /* 0x000000000000a94d */ /* 0x000fea0003800000 */
[----:B------:R-:W-:Y:S02]  /*1000*/  ISETP.NE.AND P0, PT, R10, 0x1, PT ;  /* 0x000000010a00780c */ /* 0x000fe40003f05270 */
[----:B------:R-:W-:-:S04]  /*1010*/  LOP3.LUT R8, R8, 0x1, RZ, 0xc0, !PT ;  /* 0x0000000108087812 */ /* 0x000fc800078ec0ff */
[----:B------:R-:W-:-:S07]  /*1020*/  ISETP.NE.U32.AND P2, PT, R8, 0x1, PT ;  /* 0x000000010800780c */ /* 0x000fce0003f45070 */
[----:B------:R-:W-:Y:S06]  /*1030*/  @!P0 BRA `(.L_x_23) ;  /* 0x00000000004c8947 */ /* 0x000fec0003800000 */
[----:B01234-:R-:W-:-:S04]  /*1040*/  LEA R15, R0, R11, 0x7 ;  /* 0x0000000b000f7211 */ /* 0x01ffc800078e38ff */
[----:B------:R-:W-:-:S13]  /*1050*/  ISETP.GE.AND P0, PT, R15, UR4, PT ;  /* 0x000000040f007c0c */ /* 0x000fda000bf06270 */
[----:B------:R-:W-:-:S04]  /*1060*/  @!P0 IMAD.WIDE R8, R15, 0x4, R2 ;  /* 0x000000040f088825 */ /* 0x000fc800078e0202 */
        /* <DEDUP_REMOVED lines=12> */
[----:B------:R-:W-:Y:S01]  /*1130*/  @!P1 IMAD.WIDE R8, R23, 0x4, R6 ;  /* 0x0000000417089825 */ /* 0x000fe200078e0206 */
[----:B------:R-:W-:-:S03]  /*1140*/  IADD3 R0, PT, PT, R0, 0x2, RZ ;  /* 0x0000000200007810 */ /* 0x000fc60007ffe0ff */
[----:B--2---:R-:W-:-:S05]  /*1150*/  @!P1 IMAD R13, R16, R19, RZ ;  /* 0x00000013100d9224 */ /* 0x004fca00078e02ff */
[----:B------:R0:W-:Y:S02]  /*1160*/  @!P1 STG.E desc[UR18][R8.64], R13 ;  /* 0x0000000d08009986 */ /* 0x0001e4000c101912 */
.L_x_23:
[----:B------:R-:W-:Y:S05]  /*1170*/  @P2 EXIT ;  /* 0x000000000000294d */ /* 0x000fea0003800000 */
[----:B------:R-:W-:-:S05]  /*1180*/  IMAD R11, R0, 0x80, R11 ;  /* 0x00000080000b7824 */ /* 0x000fca00078e020b */
[----:B------:R-:W-:-:S13]  /*1190*/  ISETP.GE.AND P0, PT, R11, UR4, PT ;  /* 0x000000040b007c0c */ /* 0x000fda000bf06270 */
[----:B------:R-:W-:Y:S05]  /*11a0*/  @P0 EXIT ;  /* 0x000000000000094d */ /* 0x000fea0003800000 */
[----:B------:R-:W-:-:S04]  /*11b0*/  IMAD.WIDE R2, R11, 0x4, R2 ;  /* 0x000000040b027825 */ /* 0x000fc800078e0202 */
[C---:B------:R-:W-:Y:S02]  /*11c0*/  IMAD.WIDE R4, R11.reuse, 0x4, R4 ;  /* 0x000000040b047825 */ /* 0x040fe400078e0204 */
[----:B------:R-:W0:Y:S04]  /*11d0*/  LDG.E R2, desc[UR18][R2.64] ;  /* 0x0000001202027981 */ /* 0x000e28000c1e1900 */
[----:B------:R-:W0:Y:S01]  /*11e0*/  LDG.E R5, desc[UR18][R4.64] ;  /* 0x0000001204057981 */ /* 0x000e22000c1e1900 */
[----:B------:R-:W-:-:S04]  /*11f0*/  IMAD.WIDE R6, R11, 0x4, R6 ;  /* 0x000000040b067825 */ /* 0x000fc800078e0206 */
[----:B0-----:R-:W-:-:S05]  /*1200*/  IMAD R9, R2, R5, RZ ;  /* 0x0000000502097224 */ /* 0x001fca00078e02ff */
[----:B------:R-:W-:Y:S01]  /*1210*/  STG.E desc[UR18][R6.64], R9 ;  /* 0x0000000906007986 */ /* 0x000fe2000c101912 */
[----:B------:R-:W-:Y:S05]  /*1220*/  EXIT ;  /* 0x000000000000794d */ /* 0x000fea0003800000 */
.L_x_5:
[----:B------:R-:W-:-:S06]  /*1230*/  UISETP.GE.AND UP0, UPT, UR24, 0x1, UPT ;  /* 0x000000011800788c */ /* 0x000fcc000bf06270 */
[----:B------:R-:W-:-:S13]  /*1240*/  PLOP3.LUT P0, PT, PT, PT, UP0, 0x80, 0x8 ;  /* 0x000000000008781c */ /* 0x000fda0003f0f008 */
[----:B------:R-:W-:Y:S05]  /*1250*/  @!P0 EXIT ;  /* 0x000000000000894d */ /* 0x000fea0003800000 */
[----:B------:R-:W0:Y:S01]  /*1260*/  LDCU UR10, c[0x0][0x388] ;  /* 0x00007100ff0a77ac */ /* 0x000e220008000800 */
[----:B------:R-:W-:Y:S01]  /*1270*/  UISETP.GE.U32.AND UP0, UPT, UR24, 0x10, UPT ;  /* 0x000000101800788c */ /* 0x000fe2000bf06070 */
[----:B------:R-:W-:Y:S01]  /*1280*/  UMOV UR4, URZ ;  /* 0x000000ff00047c82 */ /* 0x000fe20008000000 */
[----:B0-----:R-:W-:-:S06]  /*1290*/  ULOP3.LUT UR32, UR10, 0xf, URZ, 0xc0, !UPT ;  /* 0x0000000f0a207892 */ /* 0x001fcc000f8ec0ff */
[----:B------:R-:W-:Y:S01]  /*12a0*/  ISETP.NE.AND P0, PT, RZ, UR32, PT ;  /* 0x00000020ff007c0c */ /* 0x000fe2000bf05270 */
[----:B------:R-:W-:-:S12]  /*12b0*/  BRA.U !UP0, `(.L_x_24) ;  /* 0x0000000508a47547 */ /* 0x000fd8000b800000 */
[----:B------:R-:W0:Y:S01]  /*12c0*/  LDC.64 R14, c[0x0][0x398] ;  /* 0x0000e600ff0e7b82 */ /* 0x000e220000000a00 */
[----:B------:R-:W-:Y:S01]  /*12d0*/  HFMA2 R8, -RZ, RZ, 0, 0.0001220703125 ;  /* 0x00000800ff087431 */ /* 0x000fe200000001ff */
[----:B------:R-:W-:Y:S01]  /*12e0*/  MOV R9, 0x0 ;  /* 0x0000000000097802 */ /* 0x000fe20000000f00 */
[----:B------:R-:W-:Y:S01]  /*12f0*/  ULEA UR5, UP1, UR16, 0x600, 0x2 ;  /* 0x0000060010057891 */ /* 0x000fe2000f8210ff */
[C---:B------:R-:W-:Y:S01]  /*1300*/  IADD3 R12, PT, PT, R11.reuse, 0x480, RZ ;  /* 0x000004800b0c7810 */ /* 0x040fe20007ffe0ff */
[----:B------:R-:W-:Y:S02]  /*1310*/  UIADD3 UR25, UP0, UPT, UR20, UR12, URZ ;  /* 0x0000000c14197290 */ /* 0x000fe4000ff1e0ff */
[----:B------:R-:W-:Y:S02]  /*1320*/  UIADD3 UR7, UP2, UPT, UR5, UR14, URZ ;  /* 0x0000000e05077290 */ /* 0x000fe4000ff5e0ff */
[----:B------:R-:W-:Y:S01]  /*1330*/  UIADD3.X UR14, UPT, UPT, UR21, UR13, URZ, UP0, !UPT ;  /* 0x0000000d150e7290 */ /* 0x000fe200087fe4ff */
[----:B------:R-:W-:Y:S01]  /*1340*/  IMAD.WIDE.U32 R8, R11, 0x4, R8 ;  /* 0x000000040b087825 */ /* 0x000fe200078e0008 */
[----:B------:R-:W-:-:S02]  /*1350*/  ULEA.HI.X UR6, UR16, URZ, UR9, 0x2, UP1 ;  /* 0x000000ff10067291 */ /* 0x000fc400088f1409 */
[----:B------:R-:W-:Y:S01]  /*1360*/  ULOP3.LUT UR4, UR24, 0x7ffffff0, URZ, 0xc0, !UPT ;  /* 0x7ffffff018047892 */ /* 0x000fe2000f8ec0ff */
[C---:B------:R-:W-:Y:S01]  /*1370*/  IADD3 R13, P1, PT, R8.reuse, UR28, RZ ;  /* 0x0000001c080d7c10 */ /* 0x040fe2000ff3e0ff */
[----:B------:R-:W-:Y:S01]  /*1380*/  UIADD3 UR5, UP0, UPT, UR5, UR28, URZ ;  /* 0x0000001c05057290 */ /* 0x000fe2000ff1e0ff */
[----:B------:R-:W-:Y:S01]  /*1390*/  IADD3 R22, P2, PT, R8, UR12, RZ ;  /* 0x0000000c08167c10 */ /* 0x000fe2000ff5e0ff */
[----:B------:R-:W-:Y:S01]  /*13a0*/  UIADD3.X UR8, UPT, UPT, UR6, UR15, URZ, UP2, !UPT ;  /* 0x0000000f06087290 */ /* 0x000fe200097fe4ff */
[C---:B------:R-:W-:Y:S01]  /*13b0*/  IADD3.X R23, PT, PT, R9.reuse, UR29, RZ, P1, !PT ;  /* 0x0000001d09177c10 */ /* 0x040fe20008ffe4ff */
[----:B------:R-:W-:Y:S01]  /*13c0*/  UIADD3 UR11, UPT, UPT, -UR4, URZ, URZ ;  /* 0x000000ff040b7290 */ /* 0x000fe2000fffe1ff */
[----:B------:R-:W-:Y:S01]  /*13d0*/  IADD3.X R0, PT, PT, R9, UR13, RZ, P2, !PT ;  /* 0x0000000d09007c10 */ /* 0x000fe200097fe4ff */
[----:B------:R-:W-:Y:S01]  /*13e0*/  UIADD3.X UR6, UPT, UPT, UR6, UR29, URZ, UP0, !UPT ;  /* 0x0000001d06067290 */ /* 0x000fe200087fe4ff */
[----:B0-----:R-:W-:-:S11]  /*13f0*/  IMAD.WIDE.U32 R8, R11, 0x4, R14 ;  /* 0x000000040b087825 */ /* 0x001fd600078e000e */
.L_x_25:
[----:B------:R-:W-:Y:S02]  /*1400*/  IADD3 R18, P1, PT, R8, UR20, RZ ;  /* 0x0000001408127c10 */ /* 0x000fe4000ff3e0ff */
[----:B---3--:R-:W-:Y:S02]  /*1410*/  IADD3 R16, P2, PT, R13, UR20, RZ ;  /* 0x000000140d107c10 */ /* 0x008fe4000ff5e0ff */
[----:B------:R-:W-:Y:S02]  /*1420*/  IADD3.X R19, PT, PT, R9, UR21, RZ, P1, !PT ;  /* 0x0000001509137c10 */ /* 0x000fe40008ffe4ff */
[----:B------:R-:W-:-:S03]  /*1430*/  IADD3.X R17, PT, PT, R23, UR21, RZ, P2, !PT ;  /* 0x0000001517117c10 */ /* 0x000fc600097fe4ff */
[----:B------:R-:W2:Y:S04]  /*1440*/  LDG.E R14, desc[UR18][R18.64] ;  /* 0x00000012120e7981 */ /* 0x000ea8000c1e1900 */
[----:B------:R-:W2:Y:S01]  /*1450*/  LDG.E R15, desc[UR18][R16.64+-0x800] ;  /* 0xfff80012100f7981 */ /* 0x000ea2000c1e1900 */
[----:B------:R-:W-:-:S04]  /*1460*/  IADD3 R10, P1, PT, R22, UR20, RZ ;  /* 0x00000014160a7c10 */ /* 0x000fc8000ff3e0ff */
[----:B------:R-:W-:Y:S01]  /*1470*/  IADD3.X R11, PT, PT, R0, UR21, RZ, P1, !PT ;  /* 0x00000015000b7c10 */ /* 0x000fe20008ffe4ff */
[----:B--2---:R-:W-:-:S05]  /*1480*/  IMAD R15, R14, R15, RZ ;  /* 0x0000000f0e0f7224 */ /* 0x004fca00078e02ff */
[----:B------:R0:W-:Y:S04]  /*1490*/  STG.E desc[UR18][R10.64+-0x800], R15 ;  /* 0xfff8000f0a007986 */ /* 0x0001e8000c101912 */
[----:B------:R-:W2:Y:S04]  /*14a0*/  LDG.E R14, desc[UR18][R18.64+0x200] ;  /* 0x00020012120e7981 */ /* 0x000ea8000c1e1900 */
[----:B------:R-:W2:Y:S02]  /*14b0*/  LDG.E R21, desc[UR18][R16.64+-0x600] ;  /* 0xfffa001210157981 */ /* 0x000ea4000c1e1900 */
[----:B--2---:R-:W-:-:S05]  /*14c0*/  IMAD R21, R14, R21, RZ ;  /* 0x000000150e157224 */ /* 0x004fca00078e02ff */
[----:B------:R1:W-:Y:S04]  /*14d0*/  STG.E desc[UR18][R10.64+-0x600], R21 ;  /* 0xfffa00150a007986 */ /* 0x0003e8000c101912 */
[----:B------:R-:W2:Y:S04]  /*14e0*/  LDG.E R14, desc[UR18][R18.64+0x400] ;  /* 0x00040012120e7981 */ /* 0x000ea8000c1e1900 */
[----:B------:R-:W2:Y:S02]  /*14f0*/  LDG.E R25, desc[UR18][R16.64+-0x400] ;  /* 0xfffc001210197981 */ /* 0x000ea4000c1e1900 */
[----:B--2---:R-:W-:-:S05]  /*1500*/  IMAD R25, R14, R25, RZ ;  /* 0x000000190e197224 */ /* 0x004fca00078e02ff */
[----:B------:R2:W-:Y:S04]  /*1510*/  STG.E desc[UR18][R10.64+-0x400], R25 ;  /* 0xfffc00190a007986 */ /* 0x0005e8000c101912 */
[----:B------:R-:W3:Y:S04]  /*1520*/  LDG.E R14, desc[UR18][R18.64+0x600] ;  /* 0x00060012120e7981 */ /* 0x000ee8000c1e1900 */
[----:B------:R-:W3:Y:S02]  /*1530*/  LDG.E R27, desc[UR18][R16.64+-0x200] ;  /* 0xfffe0012101b7981 */ /* 0x000ee4000c1e1900 */
[----:B---3--:R-:W-:-:S05]  /*1540*/  IMAD R27, R14, R27, RZ ;  /* 0x0000001b0e1b7224 */ /* 0x008fca00078e02ff */
[----:B------:R3:W-:Y:S04]  /*1550*/  STG.E desc[UR18][R10.64+-0x200], R27 ;  /* 0xfffe001b0a007986 */ /* 0x0007e8000c101912 */
[----:B------:R-:W4:Y:S04]  /*1560*/  LDG.E R14, desc[UR18][R18.64+0x800] ;  /* 0x00080012120e7981 */ /* 0x000f28000c1e1900 */
[----:B0-----:R-:W4:Y:S02]  /*1570*/  LDG.E R15, desc[UR18][R16.64] ;  /* 0x00000012100f7981 */ /* 0x001f24000c1e1900 */
[----:B----4-:R-:W-:-:S05]  /*1580*/  IMAD R15, R14, R15, RZ ;  /* 0x0000000f0e0f7224 */ /* 0x010fca00078e02ff */
[----:B------:R0:W-:Y:S04]  /*1590*/  STG.E desc[UR18][R10.64], R15 ;  /* 0x0000000f0a007986 */ /* 0x0001e8000c101912 */
[----:B------:R-:W4:Y:S04]  /*15a0*/  LDG.E R14, desc[UR18][R18.64+0xa00] ;  /* 0x000a0012120e7981 */ /* 0x000f28000c1e1900 */
[----:B-1----:R-:W4:Y:S02]  /*15b0*/  LDG.E R21, desc[UR18][R16.64+0x200] ;  /* 0x0002001210157981 */ /* 0x002f24000c1e1900 */
[----:B----4-:R-:W-:-:S05]  /*15c0*/  IMAD R21, R14, R21, RZ ;  /* 0x000000150e157224 */ /* 0x010fca00078e02ff */
[----:B------:R1:W-:Y:S04]  /*15d0*/  STG.E desc[UR18][R10.64+0x200], R21 ;  /* 0x000200150a007986 */ /* 0x0003e8000c101912 */
[----:B------:R-:W4:Y:S04]  /*15e0*/  LDG.E R14, desc[UR18][R18.64+0xc00] ;  /* 0x000c0012120e7981 */ /* 0x000f28000c1e1900 */
[----:B--2---:R-:W4:Y:S02]  /*15f0*/  LDG.E R25, desc[UR18][R16.64+0x400] ;  /* 0x0004001210197981 */ /* 0x004f24000c1e1900 */
[----:B----4-:R-:W-:-:S05]  /*1600*/  IMAD R25, R14, R25, RZ ;  /* 0x000000190e197224 */ /* 0x010fca00078e02ff */
[----:B------:R2:W-:Y:S04]  /*1610*/  STG.E desc[UR18][R10.64+0x400], R25 ;  /* 0x000400190a007986 */ /* 0x0005e8000c101912 */
[----:B------:R-:W4:Y:S04]  /*1620*/  LDG.E R14, desc[UR18][R18.64+0xe00] ;  /* 0x000e0012120e7981 */ /* 0x000f28000c1e1900 */
[----:B---3--:R-:W4:Y:S02]  /*1630*/  LDG.E R27, desc[UR18][R16.64+0x600] ;  /* 0x00060012101b7981 */ /* 0x008f24000c1e1900 */
[----:B----4-:R-:W-:-:S05]  /*1640*/  IMAD R27, R14, R27, RZ ;  /* 0x0000001b0e1b7224 */ /* 0x010fca00078e02ff */
[----:B------:R-:W-:Y:S04]  /*1650*/  STG.E desc[UR18][R10.64+0x600], R27 ;  /* 0x0006001b0a007986 */ /* 0x000fe8000c101912 */
[----:B------:R-:W3:Y:S04]  /*1660*/  LDG.E R24, desc[UR18][R18.64+0x1000] ;  /* 0x0010001212187981 */ /* 0x000ee8000c1e1900 */
[----:B------:R-:W3:Y:S01]  /*1670*/  LDG.E R29, desc[UR18][R16.64+0x800] ;  /* 0x00080012101d7981 */ /* 0x000ee2000c1e1900 */
[----:B------:R-:W-:Y:S01]  /*1680*/  MOV R14, UR7 ;  /* 0x00000007000e7c02 */ /* 0x000fe20008000f00 */
[----:B------:R-:W-:Y:S01]  /*1690*/  IMAD.U32 R20, RZ, RZ, UR5 ;  /* 0x00000005ff147e24 */ /* 0x000fe2000f8e00ff */
[----:B0-----:R-:W-:-:S02]  /*16a0*/  MOV R15, UR8 ;  /* 0x00000008000f7c02 */ /* 0x001fc40008000f00 */
[----:B-1----:R-:W-:Y:S01]  /*16b0*/  MOV R21, UR6 ;  /* 0x0000000600157c02 */ /* 0x002fe20008000f00 */
[----:B------:R-:W-:-:S04]  /*16c0*/  IMAD.WIDE R14, R12, 0x4, R14 ;  /* 0x000000040c0e7825 */ /* 0x000fc800078e020e */
[----:B------:R-:W-:-:S04]  /*16d0*/  IMAD.WIDE R20, R12, 0x4, R20 ;  /* 0x000000040c147825 */ /* 0x000fc800078e0214 */
[----:B---3--:R-:W-:-:S05]  /*16e0*/  IMAD R29, R24, R29, RZ ;  /* 0x0000001d181d7224 */ /* 0x008fca00078e02ff */
[----:B------:R0:W-:Y:S04]  /*16f0*/  STG.E desc[UR18][R10.64+0x800], R29 ;  /* 0x0008001d0a007986 */ /* 0x0001e8000c101912 */
[----:B------:R-:W3:Y:S04]  /*1700*/  LDG.E R24, desc[UR18][R14.64+-0x600] ;  /* 0xfffa00120e187981 */ /* 0x000ee8000c1e1900 */
[----:B------:R-:W3:Y:S01]  /*1710*/  LDG.E R19, desc[UR18][R20.64+-0x600] ;  /* 0xfffa001214137981 */ /* 0x000ee2000c1e1900 */
[----:B------:R-:W-:Y:S02]  /*1720*/  MOV R16, UR25 ;  /* 0x0000001900107c02 */ /* 0x000fe40008000f00 */
[----:B------:R-:W-:-:S03]  /*1730*/  MOV R17, UR14 ;  /* 0x0000000e00117c02 */ /* 0x000fc60008000f00 */
[----:B------:R-:W-:-:S04]  /*1740*/  IMAD.WIDE R16, R12, 0x4, R16 ;  /* 0x000000040c107825 */ /* 0x000fc800078e0210 */
[----:B---3--:R-:W-:-:S05]  /*1750*/  IMAD R19, R24, R19, RZ ;  /* 0x0000001318137224 */ /* 0x008fca00078e02ff */
[----:B------:R1:W-:Y:S04]  /*1760*/  STG.E desc[UR18][R16.64], R19 ;  /* 0x0000001310007986 */ /* 0x0003e8000c101912 */
[----:B------:R-:W3:Y:S04]  /*1770*/  LDG.E R18, desc[UR18][R14.64+-0x400] ;  /* 0xfffc00120e127981 */ /* 0x000ee8000c1e1900 */
[----:B--2---:R-:W3:Y:S02]  /*1780*/  LDG.E R25, desc[UR18][R20.64+-0x400] ;  /* 0xfffc001214197981 */ /* 0x004ee4000c1e1900 */
[----:B---3--:R-:W-:-:S05]  /*1790*/  IMAD R25, R18, R25, RZ ;  /* 0x0000001912197224 */ /* 0x008fca00078e02ff */
[----:B------:R2:W-:Y:S04]  /*17a0*/  STG.E desc[UR18][R16.64+0x200], R25 ;  /* 0x0002001910007986 */ /* 0x0005e8000c101912 */
[----:B0-----:R-:W3:Y:S04]  /*17b0*/  LDG.E R10, desc[UR18][R14.64+-0x200] ;  /* 0xfffe00120e0a7981 */ /* 0x001ee8000c1e1900 */
[----:B------:R-:W3:Y:S02]  /*17c0*/  LDG.E R11, desc[UR18][R20.64+-0x200] ;  /* 0xfffe0012140b7981 */ /* 0x000ee4000c1e1900 */
[----:B---3--:R-:W-:-:S05]  /*17d0*/  IMAD R11, R10, R11, RZ ;  /* 0x0000000b0a0b7224 */ /* 0x008fca00078e02ff */
[----:B------:R0:W-:Y:S04]  /*17e0*/  STG.E desc[UR18][R16.64+0x400], R11 ;  /* 0x0004000b10007986 */ /* 0x0001e8000c101912 */
[----:B------:R-:W3:Y:S04]  /*17f0*/  LDG.E R10, desc[UR18][R14.64] ;  /* 0x000000120e0a7981 */ /* 0x000ee8000c1e1900 */
[----:B------:R-:W3:Y:S02]  /*1800*/  LDG.E R27, desc[UR18][R20.64] ;  /* 0x00000012141b7981 */ /* 0x000ee4000c1e1900 */
[----:B---3--:R-:W-:-:S05]  /*1810*/  IMAD R27, R10, R27, RZ ;  /* 0x0000001b0a1b7224 */ /* 0x008fca00078e02ff */
        /* <DEDUP_REMOVED lines=9> */
[----:B------:R-:W2:Y:S04]  /*18b0*/  LDG.E R10, desc[UR18][R14.64+0x600] ;  /* 0x000600120e0a7981 */ /* 0x000ea8000c1e1900 */
[----:B0-----:R-:W2:Y:S01]  /*18c0*/  LDG.E R11, desc[UR18][R20.64+0x600] ;  /* 0x00060012140b7981 */ /* 0x001ea2000c1e1900 */
[----:B------:R-:W-:Y:S01]  /*18d0*/  UIADD3 UR20, UP0, UPT, UR20, 0x2000, URZ ;  /* 0x0000200014147890 */ /* 0x000fe2000ff1e0ff */
[----:B------:R-:W-:Y:S01]  /*18e0*/  IADD3 R12, PT, PT, R12, 0x800, RZ ;  /* 0x000008000c0c7810 */ /* 0x000fe20007ffe0ff */
[----:B------:R-:W-:-:S02]  /*18f0*/  UIADD3 UR11, UPT, UPT, UR11, 0x10, URZ ;  /* 0x000000100b0b7890 */ /* 0x000fc4000fffe0ff */
[----:B------:R-:W-:Y:S02]  /*1900*/  UIADD3.X UR21, UPT, UPT, URZ, UR21, URZ, UP0, !UPT ;  /* 0x00000015ff157290 */ /* 0x000fe400087fe4ff */
[----:B------:R-:W-:Y:S01]  /*1910*/  UISETP.NE.AND UP0, UPT, UR11, URZ, UPT ;  /* 0x000000ff0b00728c */ /* 0x000fe2000bf05270 */
[----:B--2---:R-:W-:-:S05]  /*1920*/  IMAD R11, R10, R11, RZ ;  /* 0x0000000b0a0b7224 */ /* 0x004fca00078e02ff */
[----:B------:R3:W-:Y:S03]  /*1930*/  STG.E desc[UR18][R16.64+0xc00], R11 ;  /* 0x000c000b10007986 */ /* 0x0007e6000c101912 */
[----:B------:R-:W-:Y:S05]  /*1940*/  BRA.U UP0, `(.L_x_25) ;  /* 0xfffffff900ac7547 */ /* 0x000fea000b83ffff */
.L_x_24:
[----:B------:R-:W-:Y:S05]  /*1950*/  @!P0 EXIT ;  /* 0x000000000000894d */ /* 0x000fea0003800000 */
[----:B------:R-:W0:Y:S01]  /*1960*/  S2R R0, SR_TID.X ;  /* 0x0000000000007919 */ /* 0x000e220000002100 */
[----:B------:R-:W-:Y:S02]  /*1970*/  UISETP.GE.U32.AND UP0, UPT, UR32, 0x8, UPT ;  /* 0x000000082000788c */ /* 0x000fe4000bf06070 */
[----:B------:R-:W-:-:S06]  /*1980*/  ULOP3.LUT UR6, UR10, 0x7, URZ, 0xc0, !UPT ;  /* 0x000000070a067892 */ /* 0x000fcc000f8ec0ff */
[----:B------:R-:W-:Y:S01]  /*1990*/  ISETP.NE.AND P0, PT, RZ, UR6, PT ;  /* 0x00000006ff007c0c */ /* 0x000fe2000bf05270 */
[----:B------:R-:W-:-:S12]  /*19a0*/  BRA.U !UP0, `(.L_x_26) ;  /* 0x0000000108987547 */ /* 0x000fd8000b800000 */
[----:B------:R-:W-:-:S05]  /*19b0*/  MOV R13, UR4 ;  /* 0x00000004000d7c02 */ /* 0x000fca0008000f00 */
[----:B0-----:R-:W-:-:S04]  /*19c0*/  IMAD R13, R13, 0x80, R0 ;  /* 0x000000800d0d7824 */ /* 0x001fc800078e0200 */
[----:B---3--:R-:W-:-:S04]  /*19d0*/  IMAD.WIDE R10, R13, 0x4, R2 ;  /* 0x000000040d0a7825 */ /* 0x008fc800078e0202 */
[C---:B------:R-:W-:Y:S01]  /*19e0*/  IMAD.WIDE R8, R13.reuse, 0x4, R4 ;  /* 0x000000040d087825 */ /* 0x040fe200078e0204 */
[----:B------:R-:W2:Y:S04]  /*19f0*/  LDG.E R14, desc[UR18][R10.64] ;  /* 0x000000120a0e7981 */ /* 0x000ea8000c1e1900 */
[----:B------:R-:W2:Y:S01]  /*1a00*/  LDG.E R15, desc[UR18][R8.64] ;  /* 0x00000012080f7981 */ /* 0x000ea2000c1e1900 */
[----:B------:R-:W-:-:S04]  /*1a10*/  IMAD.WIDE R12, R13, 0x4, R6 ;  /* 0x000000040d0c7825 */ /* 0x000fc800078e0206 */
        /* <DEDUP_REMOVED lines=18> */
[----:B------:R-:W5:Y:S04]  /*1b40*/  LDG.E R14, desc[UR18][R10.64+0xa00] ;  /* 0x000a00120a0e7981 */ /* 0x000f68000c1e1900 */
[----:B-1----:R-:W5:Y:S02]  /*1b50*/  LDG.E R17, desc[UR18][R8.64+0xa00] ;  /* 0x000a001208117981 */ /* 0x002f64000c1e1900 */
[----:B-----5:R-:W-:-:S05]  /*1b60*/  IMAD R17, R14, R17, RZ ;  /* 0x000000110e117224 */ /* 0x020fca00078e02ff */
[----:B------:R4:W-:Y:S04]  /*1b70*/  STG.E desc[UR18][R12.64+0xa00], R17 ;  /* 0x000a00110c007986 */ /* 0x0009e8000c101912 */
[----:B------:R-:W5:Y:S04]  /*1b80*/  LDG.E R14, desc[UR18][R10.64+0xc00] ;  /* 0x000c00120a0e7981 */ /* 0x000f68000c1e1900 */
[----:B--2---:R-:W5:Y:S02]  /*1b90*/  LDG.E R19, desc[UR18][R8.64+0xc00] ;  /* 0x000c001208137981 */ /* 0x004f64000c1e1900 */
[----:B-----5:R-:W-:-:S05]  /*1ba0*/  IMAD R19, R14, R19, RZ ;  /* 0x000000130e137224 */ /* 0x020fca00078e02ff */
[----:B------:R4:W-:Y:S04]  /*1bb0*/  STG.E desc[UR18][R12.64+0xc00], R19 ;  /* 0x000c00130c007986 */ /* 0x0009e8000c101912 */
[----:B------:R-:W2:Y:S04]  /*1bc0*/  LDG.E R14, desc[UR18][R10.64+0xe00] ;  /* 0x000e00120a0e7981 */ /* 0x000ea8000c1e1900 */
[----:B---3--:R-:W2:Y:S01]  /*1bd0*/  LDG.E R21, desc[UR18][R8.64+0xe00] ;  /* 0x000e001208157981 */ /* 0x008ea2000c1e1900 */
[----:B------:R-:W-:Y:S01]  /*1be0*/  UIADD3 UR4, UPT, UPT, UR4, 0x8, URZ ;  /* 0x0000000804047890 */ /* 0x000fe2000fffe0ff */
[----:B--2---:R-:W-:-:S05]  /*1bf0*/  IMAD R21, R14, R21, RZ ;  /* 0x000000150e157224 */ /* 0x004fca00078e02ff */
[----:B------:R4:W-:Y:S06]  /*1c00*/  STG.E desc[UR18][R12.64+0xe00], R21 ;  /* 0x000e00150c007986 */ /* 0x0009ec000c101912 */
.L_x_26:
[----:B------:R-:W-:Y:S05]  /*1c10*/  @!P0 EXIT ;  /* 0x000000000000894d */ /* 0x000fea0003800000 */
[----:B------:R-:W-:Y:S02]  /*1c20*/  UISETP.GE.U32.AND UP0, UPT, UR6, 0x4, UPT ;  /* 0x000000040600788c */ /* 0x000fe4000bf06070 */
[----:B------:R-:W-:-:S06]  /*1c30*/  ULOP3.LUT UR5, UR10, 0x3, URZ, 0xc0, !UPT ;  /* 0x000000030a057892 */ /* 0x000fcc000f8ec0ff */
[----:B------:R-:W-:Y:S01]  /*1c40*/  ISETP.NE.AND P0, PT, RZ, UR5, PT ;  /* 0x00000005ff007c0c */ /* 0x000fe2000bf05270 */
[----:B------:R-:W-:-:S12]  /*1c50*/  BRA.U !UP0, `(.L_x_27) ;  /* 0x0000000108587547 */ /* 0x000fd8000b800000 */
[----:B---3--:R-:W-:-:S04]  /*1c60*/  MOV R11, UR4 ;  /* 0x00000004000b7c02 */ /* 0x008fc80008000f00 */
[----:B0-----:R-:W-:-:S05]  /*1c70*/  LEA R11, R11, R0, 0x7 ;  /* 0x000000000b0b7211 */ /* 0x001fca00078e38ff */
[----:B------:R-:W-:-:S04]  /*1c80*/  IMAD.WIDE R2, R11, 0x4, R2 ;  /* 0x000000040b027825 */ /* 0x000fc800078e0202 */
        /* <DEDUP_REMOVED lines=11> */
[----:B----4-:R-:W2:Y:S02]  /*1d40*/  LDG.E R13, desc[UR18][R4.64+0x400] ;  /* 0x00040012040d7981 */ /* 0x010ea4000c1e1900 */
[----:B--2---:R-:W-:-:S05]  /*1d50*/  IMAD R13, R8, R13, RZ ;  /* 0x0000000d080d7224 */ /* 0x004fca00078e02ff */
[----:B------:R1:W-:Y:S04]  /*1d60*/  STG.E desc[UR18][R6.64+0x400], R13 ;  /* 0x0004000d06007986 */ /* 0x0003e8000c101912 */
[----:B------:R-:W2:Y:S04]  /*1d70*/  LDG.E R8, desc[UR18][R2.64+0x600] ;  /* 0x0006001202087981 */ /* 0x000ea8000c1e1900 */
[----:B------:R-:W2:Y:S01]  /*1d80*/  LDG.E R15, desc[UR18][R4.64+0x600] ;  /* 0x00060012040f7981 */ /* 0x000ea2000c1e1900 */
[----:B------:R-:W-:Y:S01]  /*1d90*/  UIADD3 UR4, UPT, UPT, UR4, 0x4, URZ ;  /* 0x0000000404047890 */ /* 0x000fe2000fffe0ff */
[----:B--2---:R-:W-:-:S05]  /*1da0*/  IMAD R15, R8, R15, RZ ;  /* 0x0000000f080f7224 */ /* 0x004fca00078e02ff */
[----:B------:R1:W-:Y:S06]  /*1db0*/  STG.E desc[UR18][R6.64+0x600], R15 ;  /* 0x0006000f06007986 */ /* 0x0003ec000c101912 */
.L_x_27:
[----:B------:R-:W-:Y:S05]  /*1dc0*/  @!P0 EXIT ;  /* 0x000000000000894d */ /* 0x000fea0003800000 */
[----:B-1----:R-:W-:Y:S01]  /*1dd0*/  MOV R9, UR4 ;  /* 0x0000000400097c02 */ /* 0x002fe20008000f00 */
[----:B------:R-:W-:-:S03]  /*1de0*/  UIADD3 UR5, UPT, UPT, -UR5, URZ, URZ ;  /* 0x000000ff05057290 */ /* 0x000fc6000fffe1ff */
[----:B0-----:R-:W-:-:S09]  /*1df0*/  LEA R9, R9, R0, 0x7 ;  /* 0x0000000009097211 */ /* 0x001fd200078e38ff */
.L_x_28:
[----:B------:R-:W-:Y:S01]  /*1e00*/  MOV R4, UR30 ;  /* 0x0000001e00047c02 */ /* 0x000fe20008000f00 */
[----:B------:R-:W-:Y:S01]  /*1e10*/  IMAD.U32 R5, RZ, RZ, UR31 ;  /* 0x0000001fff057e24 */ /* 0x000fe2000f8e00ff */
[----:B------:R-:W-:Y:S02]  /*1e20*/  MOV R6, UR26 ;  /* 0x0000001a00067c02 */ /* 0x000fe40008000f00 */
[----:B------:R-:W-:Y:S01]  /*1e30*/  MOV R7, UR27 ;  /* 0x0000001b00077c02 */ /* 0x000fe20008000f00 */
[----:B------:R-:W-:-:S04]  /*1e40*/  IMAD.WIDE R4, R9, 0x4, R4 ;  /* 0x0000000409047825 */ /* 0x000fc800078e0204 */
[----:B------:R-:W-:Y:S02]  /*1e50*/  IMAD.WIDE R6, R9, 0x4, R6 ;  /* 0x0000000409067825 */ /* 0x000fe400078e0206 */
[----:B------:R-:W3:Y:S04]  /*1e60*/  LDG.E R5, desc[UR18][R4.64] ;  /* 0x0000001204057981 */ /* 0x000ee8000c1e1900 */
[----:B------:R-:W3:Y:S01]  /*1e70*/  LDG.E R6, desc[UR18][R6.64] ;  /* 0x0000001206067981 */ /* 0x000ee2000c1e1900 */
[----:B------:R-:W-:Y:S01]  /*1e80*/  UIADD3 UR5, UPT, UPT, UR5, 0x1, URZ ;  /* 0x0000000105057890 */ /* 0x000fe2000fffe0ff */
[----:B0-----:R-:W-:Y:S02]  /*1e90*/  MOV R2, UR22 ;  /* 0x0000001600027c02 */ /* 0x001fe40008000f00 */
[----:B------:R-:W-:-:S03]  /*1ea0*/  MOV R3, UR23 ;  /* 0x0000001700037c02 */ /* 0x000fc60008000f00 */
[----:B------:R-:W-:Y:S01]  /*1eb0*/  ISETP.NE.AND P0, PT, RZ, UR5, PT ;  /* 0x00000005ff007c0c */ /* 0x000fe2000bf05270 */
[----:B------:R-:W-:-:S04]  /*1ec0*/  IMAD.WIDE R2, R9, 0x4, R2 ;  /* 0x0000000409027825 */ /* 0x000fc800078e0202 */
[----:B---3--:R-:W-:-:S05]  /*1ed0*/  IMAD R11, R6, R5, RZ ;  /* 0x00000005060b7224 */ /* 0x008fca00078e02ff */
[----:B------:R0:W-:Y:S03]  /*1ee0*/  STG.E desc[UR18][R2.64], R11 ;  /* 0x0000000b02007986 */ /* 0x0001e6000c101912 */
[----:B------:R-:W-:Y:S05]  /*1ef0*/  @!P0 EXIT ;  /* 0x000000000000894d */ /* 0x000fea0003800000 */
[----:B------:R-:W-:Y:S01]  /*1f00*/  IADD3 R9, PT, PT, R9, 0x80, RZ ;  /* 0x0000008009097810 */ /* 0x000fe20007ffe0ff */
[----:B------:R-:W-:Y:S06]  /*1f10*/  BRA `(.L_x_28) ;  /* 0xfffffffc00b87947 */ /* 0x000fec000383ffff */
.L_x_29:
[----:B------:R-:W-:-:S00]  /*1f20*/  BRA `(.L_x_29) ;  /* 0xfffffffc00fc7947 */ /* 0x000fc0000383ffff */
[----:B------:R-:W-:-:S00]  /*1f30*/  NOP ;  /* 0x0000000000007918 */ /* 0x000fc00000000000 */
        /* <DEDUP_REMOVED lines=12> */
.L_x_57:


//--------------------- .text._ZN3cub18CUB_300001_SM_10006detail9transform16transform_kernelINS2_10policy_hubILb1EN4cuda3std3__45tupleIJN6thrust24THRUST_300001_SM_1000_NS6detail15normal_iteratorINSA_10device_ptrIiEEEESF_EEEE10policy1000Ei13User_MultipleSF_JPiSK_EEEvT0_iT1_T2_DpNS2_10kernel_argIT3_EE --------------------------
	.section	.text._ZN3cub18CUB_300001_SM_10006detail9transform16transform_kernelINS2_10policy_hubILb1EN4cuda3std3__45tupleIJN6thrust24THRUST_300001_SM_1000_NS6detail15normal_iteratorINSA_10device_ptrIiEEEESF_EEEE10policy1000Ei13User_MultipleSF_JPiSK_EEEvT0_iT1_T2_DpNS2_10kernel_argIT3_EE,"ax",@progbits
	.align	128
        .global         _ZN3cub18CUB_300001_SM_10006detail9transform16transform_kernelINS2_10policy_hubILb1EN4cuda3std3__45tupleIJN6thrust24THRUST_300001_SM_1000_NS6detail15normal_iteratorINSA_10device_ptrIiEEEESF_EEEE10policy1000Ei13User_MultipleSF_JPiSK_EEEvT0_iT1_T2_DpNS2_10kernel_argIT3_EE
        .type           _ZN3cub18CUB_300001_SM_10006detail9transform16transform_kernelINS2_10policy_hubILb1EN4cuda3std3__45tupleIJN6thrust24THRUST_300001_SM_1000_NS6detail15normal_iteratorINSA_10device_ptrIiEEEESF_EEEE10policy1000Ei13User_MultipleSF_JPiSK_EEEvT0_iT1_T2_DpNS2_10kernel_argIT3_EE,@function
        .size           _ZN3cub18CUB_300001_SM_10006detail9transform16transform_kernelINS2_10policy_hubILb1EN4cuda3std3__45tupleIJN6thrust24THRUST_300001_SM_1000_NS6detail15normal_iteratorINSA_10device_ptrIiEEEESF_EEEE10policy1000Ei13User_MultipleSF_JPiSK_EEEvT0_iT1_T2_DpNS2_10kernel_argIT3_EE,(.L_x_58 - _ZN3cub18CUB_300001_SM_10006detail9transform16transform_kernelINS2_10policy_hubILb1EN4cuda3std3__45tupleIJN6thrust24THRUST_300001_SM_1000_NS6detail15normal_iteratorINSA_10device_ptrIiEEEESF_EEEE10policy1000Ei13User_MultipleSF_JPiSK_EEEvT0_iT1_T2_DpNS2_10kernel_argIT3_EE)
        .other          _ZN3cub18CUB_300001_SM_10006detail9transform16transform_kernelINS2_10policy_hubILb1EN4cuda3std3__45tupleIJN6thrust24THRUST_300001_SM_1000_NS6detail15normal_iteratorINSA_10device_ptrIiEEEESF_EEEE10policy1000Ei13User_MultipleSF_JPiSK_EEEvT0_iT1_T2_DpNS2_10kernel_argIT3_EE,@"STO_CUDA_ENTRY STV_DEFAULT"
_ZN3cub18CUB_300001_SM_10006detail9transform16transform_kernelINS2_10policy_hubILb1EN4cuda3std3__45tupleIJN6thrust24THRUST_300001_SM_1000_NS6detail15normal_iteratorINSA_10device_ptrIiEEEESF_EEEE10policy1000Ei13User_MultipleSF_JPiSK_EEEvT0_iT1_T2_DpNS2_10kernel_argIT3_EE:
.text._ZN3cub18CUB_300001_SM_10006detail9transform16transform_kernelINS2_10policy_hubILb1EN4cuda3std3__45tupleIJN6thrust24THRUST_300001_SM_1000_NS6detail15normal_iteratorINSA_10device_ptrIiEEEESF_EEEE10policy1000Ei13User_MultipleSF_JPiSK_EEEvT0_iT1_T2_DpNS2_10kernel_argIT3_EE:
[----:B------:R-:W-:Y:S08]  /*0000*/  LDC R1, c[0x0][0x37c] ;  /* 0x0000df00ff017b82 */ /* 0x000ff00000000800 */
[----:B------:R-:W0:Y:S01]  /*0010*/  S2UR UR19, SR_CTAID.X ;  /* 0x00000000001379c3 */ /* 0x000e220000002500 */
[----:B------:R-:W1:Y:S01]  /*0020*/  LDCU.64 UR4, c[0x0][0x380] ;  /* 0x00007000ff0477ac */ /* 0x000e620008000a00 */
[----:B------:R-:W2:Y:S01]  /*0030*/  S2R R0, SR_TID.X ;  /* 0x0000000000007919 */ /* 0x000ea20000002100 */
[----:B------:R-:W-:Y:S01]  /*0040*/  BSSY.RECONVERGENT B0, `(.L_x_30) ;  /* 0x0000021000007945 */ /* 0x000fe20003800200 */
[----:B-1----:R-:W-:-:S04]  /*0050*/  USHF.L.U32 UR8, UR5, 0x7, URZ ;  /* 0x0000000705087899 */ /* 0x002fc800080006ff */
[----:B0-----:R-:W-:-:S04]  /*0060*/  UIMAD UR18, UR8, UR19, URZ ;  /* 0x00000013081272a4 */ /* 0x001fc8000f8e02ff */
[----:B------:R-:W-:-:S04]  /*0070*/  UIADD3 UR4, UPT, UPT, -UR18, UR4, URZ ;  /* 0x0000000412047290 */ /* 0x000fc8000fffe1ff */
[----:B------:R-:W-:Y:S01]  /*0080*/  UISETP.LT.AND UP0, UPT, UR8, UR4, UPT ;  /* 0x000000040800728c */ /* 0x000fe2000bf01270 */
[----:B--2---:R-:W-:-:S03]  /*0090*/  SHF.L.U32 R4, R0, 0x7, RZ ;  /* 0x0000000700047819 */ /* 0x004fc600000006ff */
[----:B------:R-:W-:-:S04]  /*00a0*/  USEL UR10, UR8, UR4, UP0 ;  /* 0x00000004080a7287 */ /* 0x000fc80008000000 */
[----:B------:R-:W-:-:S06]  /*00b0*/  USHF.L.U32 UR6, UR10, 0x2, URZ ;  /* 0x000000020a067899 */ /* 0x000fcc00080006ff */
[----:B------:R-:W-:-:S13]  /*00c0*/  ISETP.GE.AND P0, PT, R4, UR6, PT ;  /* 0x0000000604007c0c */ /* 0x000fda000bf06270 */
[----:B------:R-:W-:Y:S05]  /*00d0*/  @P0 BRA `(.L_x_31) ;  /* 0x00000000005c0947 */ /* 0x000fea0003800000 */
[----:B------:R-:W0:Y:S01]  /*00e0*/  LDC.64 R2, c[0x0][0x398] ;  /* 0x0000e600ff027b82 */ /* 0x000e220000000a00 */
[----:B------:R-:W-:Y:S01]  /*00f0*/  MOV R5, UR18 ;  /* 0x0000001200057c02 */ /* 0x000fe20008000f00 */
[----:B------:R-:W-:Y:S01]  /*0100*/  BSSY.RECONVERGENT B1, `(.L_x_32) ;  /* 0x000000a000017945 */ /* 0x000fe20003800200 */
[----:B0-----:R-:W-:-:S04]  /*0110*/  IMAD.WIDE.U32 R2, R0, 0x80, R2 ;  /* 0x0000008000027825 */ /* 0x001fc800078e0002 */
[----:B------:R-:W-:Y:S01]  /*0120*/  IMAD.WIDE R2, R5, 0x4, R2 ;  /* 0x0000000405027825 */ /* 0x000fe200078e0202 */
[----:B------:R-:W-:-:S07]  /*0130*/  MOV R5, R4 ;  /* 0x0000000400057202 */ /* 0x000fce0000000f00 */
.L_x_33:
[----:B------:R-:W-:Y:S01]  /*0140*/  IADD3 R5, PT, PT, R5, 0x4000, RZ ;  /* 0x0000400005057810 */ /* 0x000fe20007ffe0ff */
[----:B------:R0:W-:Y:S03]  /*0150*/  CCTL.E.PF2 [R2] ;  /* 0x000000000200798f */ /* 0x0001e60000800100 */
[----:B------:R-:W-:Y:S02]  /*0160*/  ISETP.GE.AND P0, PT, R5, UR6, PT ;  /* 0x0000000605007c0c */ /* 0x000fe4000bf06270 */
[----:B0-----:R-:W-:-:S04]  /*0170*/  IADD3 R2, P1, PT, R2, 0x4000, RZ ;  /* 0x0000400002027810 */ /* 0x001fc80007f3e0ff */
[----:B------:R-:W-:-:S07]  /*0180*/  IADD3.X R3, PT, PT, RZ, R3, RZ, P1, !PT ;  /* 0x00000003ff037210 */ /* 0x000fce0000ffe4ff */
[----:B------:R-:W-:Y:S05]  /*0190*/  @!P0 BRA `(.L_x_33) ;  /* 0xfffffffc00e88947 */ /* 0x000fea000383ffff */
[----:B------:R-:W-:Y:S05]  /*01a0*/  BSYNC.RECONVERGENT B1 ;  /* 0x0000000000017941 */ /* 0x000fea0003800200 */
.L_x_32:
[----:B------:R-:W0:Y:S01]  /*01b0*/  LDC.64 R2, c[0x0][0x3a8] ;  /* 0x0000ea00ff027b82 */ /* 0x000e220000000a00 */
[----:B------:R-:W-:Y:S01]  /*01c0*/  MOV R5, UR18 ;  /* 0x0000001200057c02 */ /* 0x000fe20008000f00 */
[----:B0-----:R-:W-:-:S04]  /*01d0*/  IMAD.WIDE.U32 R2, R0, 0x80, R2 ;  /* 0x0000008000027825 */ /* 0x001fc800078e0002 */
[----:B------:R-:W-:-:S07]  /*01e0*/  IMAD.WIDE R2, R5, 0x4, R2 ;  /* 0x0000000405027825 */ /* 0x000fce00078e0202 */
.L_x_34:
[----:B------:R-:W-:Y:S01]  /*01f0*/  IADD3 R4, PT, PT, R4, 0x4000, RZ ;  /* 0x0000400004047810 */ /* 0x000fe20007ffe0ff */
[----:B------:R0:W-:Y:S03]  /*0200*/  CCTL.E.PF2 [R2] ;  /* 0x000000000200798f */ /* 0x0001e60000800100 */
[----:B------:R-:W-:Y:S02]  /*0210*/  ISETP.GE.AND P0, PT, R4, UR6, PT ;  /* 0x0000000604007c0c */ /* 0x000fe4000bf06270 */
[----:B0-----:R-:W-:-:S05]  /*0220*/  IADD3 R2, P1, PT, R2, 0x4000, RZ ;  /* 0x0000400002027810 */ /* 0x001fca0007f3e0ff */
[----:B------:R-:W-:-:S06]  /*0230*/  IMAD.X R3, RZ, RZ, R3, P1 ;  /* 0x000000ffff037224 */ /* 0x000fcc00008e0603 */
[----:B------:R-:W-:Y:S05]  /*0240*/  @!P0 BRA `(.L_x_34) ;  /* 0xfffffffc00e88947 */ /* 0x000fea000383ffff */
.L_x_31:
[----:B------:R-:W-:Y:S05]  /*0250*/  BSYNC.RECONVERGENT B0 ;  /* 0x0000000000007941 */ /* 0x000fea0003800200 */
.L_x_30:
[----:B------:R-:W-:Y:S01]  /*0260*/  UISETP.GT.AND UP0, UPT, UR8, UR4, UPT ;  /* 0x000000040800728c */ /* 0x000fe2000bf04270 */
[----:B------:R-:W0:Y:S01]  /*0270*/  LDCU.64 UR16, c[0x0][0x358] ;  /* 0x00006b00ff1077ac */ /* 0x000e220008000a00 */
[----:B------:R-:W1:Y:S01]  /*0280*/  LDCU.64 UR14, c[0x0][0x390] ;  /* 0x00007200ff0e77ac */ /* 0x000e620008000a00 */
[----:B------:R-:W2:Y:S01]  /*0290*/  LDCU.64 UR12, c[0x0][0x3a8] ;  /* 0x00007500ff0c77ac */ /* 0x000ea20008000a00 */
[----:B------:R-:W-:-:S05]  /*02a0*/  UIMAD.WIDE UR6, UR18, 0x4, URZ ;  /* 0x00000004120678a5 */ /* 0x000fca000f8e02ff */
[----:B------:R-:W-:Y:S07]  /*02b0*/  BRA.U UP0, `(.L_x_35) ;  /* 0x0000000d00a07547 */ /* 0x000fee000b800000 */
[----:B------:R-:W-:-:S06]  /*02c0*/  UISETP.GE.AND UP0, UPT, UR5, 0x1, UPT ;  /* 0x000000010500788c */ /* 0x000fcc000bf06270 */
[----:B------:R-:W-:-:S13]  /*02d0*/  PLOP3.LUT P0, PT, PT, PT, UP0, 0x80, 0x8 ;  /* 0x000000000008781c */ /* 0x000fda0003f0f008 */
[----:B012---:R-:W-:Y:S05]  /*02e0*/  @!P0 EXIT ;  /* 0x000000000000894d */ /* 0x007fea0003800000 */
        /* <DEDUP_REMOVED lines=9> */
[----:B------:R-:W-:Y:S01]  /*0380*/  UMOV UR8, UR6 ;  /* 0x0000000600087c82 */ /* 0x000fe20008000000 */
[----:B------:R-:W-:Y:S01]  /*0390*/  UMOV UR9, UR7 ;  /* 0x0000000700097c82 */ /* 0x000fe20008000000 */
[----:B------:R-:W-:Y:S02]  /*03a0*/  UIADD3 UR6, UP0, UPT, UR8, 0x600, URZ ;  /* 0x0000060008067890 */ /* 0x000fe4000ff1e0ff */
[----:B------:R-:W-:Y:S02]  /*03b0*/  ULOP3.LUT UR4, UR5, 0x7ffffff0, URZ, 0xc0, !UPT ;  /* 0x7ffffff005047892 */ /* 0x000fe4000f8ec0ff */
[----:B------:R-:W-:Y:S01]  /*03c0*/  UIADD3.X UR7, UPT, UPT, URZ, UR9, URZ, UP0, !UPT ;  /* 0x00000009ff077290 */ /* 0x000fe200087fe4ff */
[----:B------:R-:W-:Y:S01]  /*03d0*/  IMAD.WIDE.U32 R4, R0, 0x4, R4 ;  /* 0x0000000400047825 */ /* 0x000fe200078e0004 */
[----:B------:R-:W-:-:S02]  /*03e0*/  UIADD3 UR20, UP0, UPT, UR6, UR12, URZ ;  /* 0x0000000c06147290 */ /* 0x000fc4000ff1e0ff */
[----:B------:R-:W-:Y:S01]  /*03f0*/  UIADD3 UR6, UP1, UPT, UR6, UR14, URZ ;  /* 0x0000000e06067290 */ /* 0x000fe2000ff3e0ff */
[C---:B------:R-:W-:Y:S01]  /*0400*/  IADD3 R16, P1, PT, R4.reuse, UR12, RZ ;  /* 0x0000000c04107c10 */ /* 0x040fe2000ff3e0ff */
[----:B------:R-:W-:Y:S01]  /*0410*/  UIADD3.X UR21, UPT, UPT, UR7, UR13, URZ, UP0, !UPT ;  /* 0x0000000d07157290 */ /* 0x000fe200087fe4ff */
[----:B------:R-:W-:Y:S01]  /*0420*/  IADD3 R17, P2, PT, R4, UR14, RZ ;  /* 0x0000000e04117c10 */ /* 0x000fe2000ff5e0ff */
[----:B------:R-:W1:Y:S01]  /*0430*/  LDCU.64 UR22, c[0x0][0x398] ;  /* 0x00007300ff1677ac */ /* 0x000e620008000a00 */
[C---:B------:R-:W-:Y:S02]  /*0440*/  IADD3.X R18, PT, PT, R5.reuse, UR13, RZ, P1, !PT ;  /* 0x0000000d05127c10 */ /* 0x040fe40008ffe4ff */
[----:B------:R-:W-:Y:S01]  /*0450*/  IADD3.X R4, PT, PT, R5, UR15, RZ, P2, !PT ;  /* 0x0000000f05047c10 */ /* 0x000fe200097fe4ff */
[----:B------:R-:W-:Y:S01]  /*0460*/  UIADD3 UR11, UPT, UPT, -UR4, URZ, URZ ;  /* 0x000000ff040b7290 */ /* 0x000fe2000fffe1ff */
[C---:B0-----:R-:W-:Y:S01]  /*0470*/  IMAD.WIDE.U32 R2, R0.reuse, 0x4, R2 ;  /* 0x0000000400027825 */ /* 0x041fe200078e0002 */
[----:B------:R-:W-:Y:S01]  /*0480*/  IADD3 R0, PT, PT, R0, 0x480, RZ ;  /* 0x0000048000007810 */ /* 0x000fe20007ffe0ff */
[----:B-1----:R-:W-:-:S12]  /*0490*/  UIADD3.X UR7, UPT, UPT, UR7, UR15, URZ, UP1, !UPT ;  /* 0x0000000f07077290 */ /* 0x002fd80008ffe4ff */
.L_x_37:
        /* <DEDUP_REMOVED lines=22> */
[----:B0-----:R-:W4:Y:S04]  /*0600*/  LDG.E R5, desc[UR16][R10.64+0x800] ;  /* 0x000800100a057981 */ /* 0x001f28000c1e1900 */
[----:B------:R-:W4:Y:S02]  /*0610*/  LDG.E R12, desc[UR16][R8.64] ;  /* 0x00000010080c7981 */ /* 0x000f24000c1e1900 */
[----:B----4-:R-:W-:-:S05]  /*0620*/  IMAD R5, R5, R12, RZ ;  /* 0x0000000c05057224 */ /* 0x010fca00078e02ff */
[----:B------:R0:W-:Y:S04]  /*0630*/  STG.E desc[UR16][R6.64], R5 ;  /* 0x0000000506007986 */ /* 0x0001e8000c101910 */
[----:B------:R-:W4:Y:S04]  /*0640*/  LDG.E R12, desc[UR16][R10.64+0xa00] ;  /* 0x000a00100a0c7981 */ /* 0x000f28000c1e1900 */
[----:B-1----:R-:W4:Y:S02]  /*0650*/  LDG.E R13, desc[UR16][R8.64+0x200] ;  /* 0x00020010080d7981 */ /* 0x002f24000c1e1900 */
[----:B----4-:R-:W-:-:S05]  /*0660*/  IMAD R13, R12, R13, RZ ;  /* 0x0000000d0c0d7224 */ /* 0x010fca00078e02ff */
[----:B------:R1:W-:Y:S04]  /*0670*/  STG.E desc[UR16][R6.64+0x200], R13 ;  /* 0x0002000d06007986 */ /* 0x0003e8000c101910 */
[----:B------:R-:W3:Y:S04]  /*0680*/  LDG.E R12, desc[UR16][R10.64+0xc00] ;  /* 0x000c00100a0c7981 */ /* 0x000ee8000c1e1900 */
[----:B--2---:R-:W3:Y:S02]  /*0690*/  LDG.E R15, desc[UR16][R8.64+0x400] ;  /* 0x00040010080f7981 */ /* 0x004ee4000c1e1900 */
[----:B---3--:R-:W-:-:S05]  /*06a0*/  IMAD R19, R12, R15, RZ ;  /* 0x0000000f0c137224 */ /* 0x008fca00078e02ff */
[----:B------:R-:W-:Y:S04]  /*06b0*/  STG.E desc[UR16][R6.64+0x400], R19 ;  /* 0x0004001306007986 */ /* 0x000fe8000c101910 */
[----:B------:R-:W0:Y:S04]  /*06c0*/  LDG.E R12, desc[UR16][R10.64+0xe00] ;  /* 0x000e00100a0c7981 */ /* 0x000e28000c1e1900 */
[----:B------:R-:W0:Y:S01]  /*06d0*/  LDG.E R15, desc[UR16][R8.64+0x600] ;  /* 0x00060010080f7981 */ /* 0x000e22000c1e1900 */
[----:B------:R-:W-:Y:S01]  /*06e0*/  UIMAD.WIDE UR12, UR18, 0x4, UR22 ;  /* 0x00000004120c78a5 */ /* 0x000fe2000f8e0216 */
[----:B0-----:R-:W-:-:S05]  /*06f0*/  IMAD R5, R12, R15, RZ ;  /* 0x0000000f0c057224 */ /* 0x001fca00078e02ff */
[----:B------:R0:W-:Y:S04]  /*0700*/  STG.E desc[UR16][R6.64+0x600], R5 ;  /* 0x0006000506007986 */ /* 0x0001e8000c101910 */
[----:B------:R-:W2:Y:S04]  /*0710*/  LDG.E R20, desc[UR16][R10.64+0x1000] ;  /* 0x001000100a147981 */ /* 0x000ea8000c1e1900 */
[----:B------:R-:W2:Y:S01]  /*0720*/  LDG.E R21, desc[UR16][R8.64+0x800] ;  /* 0x0008001008157981 */ /* 0x000ea2000c1e1900 */
[----:B------:R-:W-:Y:S01]  /*0730*/  MOV R14, UR20 ;  /* 0x00000014000e7c02 */ /* 0x000fe20008000f00 */
[----:B-1----:R-:W-:Y:S01]  /*0740*/  IMAD.U32 R13, RZ, RZ, UR13 ;  /* 0x0000000dff0d7e24 */ /* 0x002fe2000f8e00ff */
[----:B------:R-:W-:-:S02]  /*0750*/  MOV R15, UR21 ;  /* 0x00000015000f7c02 */ /* 0x000fc40008000f00 */
[----:B------:R-:W-:Y:S01]  /*0760*/  MOV R12, UR12 ;  /* 0x0000000c000c7c02 */ /* 0x000fe20008000f00 */
[----:B------:R-:W-:-:S04]  /*0770*/  IMAD.WIDE R14, R0, 0x4, R14 ;  /* 0x00000004000e7825 */ /* 0x000fc800078e020e */
[----:B------:R-:W-:-:S04]  /*0780*/  IMAD.WIDE R12, R0, 0x4, R12 ;  /* 0x00000004000c7825 */ /* 0x000fc800078e020c */
[----:B--2---:R-:W-:-:S05]  /*0790*/  IMAD R21, R20, R21, RZ ;  /* 0x0000001514157224 */ /* 0x004fca00078e02ff */
[----:B------:R1:W-:Y:S04]  /*07a0*/  STG.E desc[UR16][R6.64+0x800], R21 ;  /* 0x0008001506007986 */ /* 0x0003e8000c101910 */
[----:B0-----:R-:W2:Y:S04]  /*07b0*/  LDG.E R5, desc[UR16][R12.64] ;  /* 0x000000100c057981 */ /* 0x001ea8000c1e1900 */
[----:B------:R-:W2:Y:S01]  /*07c0*/  LDG.E R10, desc[UR16][R14.64+-0x600] ;  /* 0xfffa00100e0a7981 */ /* 0x000ea2000c1e1900 */
[----:B------:R-:W-:Y:S02]  /*07d0*/  MOV R8, UR6 ;  /* 0x0000000600087c02 */ /* 0x000fe40008000f00 */
[----:B------:R-:W-:-:S03]  /*07e0*/  MOV R9, UR7 ;  /* 0x0000000700097c02 */ /* 0x000fc60008000f00 */
[----:B------:R-:W-:-:S04]  /*07f0*/  IMAD.WIDE R8, R0, 0x4, R8 ;  /* 0x0000000400087825 */ /* 0x000fc800078e0208 */
[----:B--2---:R-:W-:-:S05]  /*0800*/  IMAD R5, R5, R10, RZ ;  /* 0x0000000a05057224 */ /* 0x004fca00078e02ff */
[----:B------:R0:W-:Y:S04]  /*0810*/  STG.E desc[UR16][R8.64+-0x600], R5 ;  /* 0xfffa000508007986 */ /* 0x0001e8000c101910 */
[----:B------:R-:W2:Y:S04]  /*0820*/  LDG.E R10, desc[UR16][R12.64+0x200] ;  /* 0x000200100c0a7981 */ /* 0x000ea8000c1e1900 */
[----:B------:R-:W2:Y:S02]  /*0830*/  LDG.E R11, desc[UR16][R14.64+-0x400] ;  /* 0xfffc00100e0b7981 */ /* 0x000ea4000c1e1900 */
[----:B--2---:R-:W-:-:S05]  /*0840*/  IMAD R11, R10, R11, RZ ;  /* 0x0000000b0a0b7224 */ /* 0x004fca00078e02ff */
[----:B------:R2:W-:Y:S04]  /*0850*/  STG.E desc[UR16][R8.64+-0x400], R11 ;  /* 0xfffc000b08007986 */ /* 0x0005e8000c101910 */
[----:B-1----:R-:W3:Y:S04]  /*0860*/  LDG.E R6, desc[UR16][R12.64+0x400] ;  /* 0x000400100c067981 */ /* 0x002ee8000c1e1900 */
[----:B------:R-:W3:Y:S02]  /*0870*/  LDG.E R7, desc[UR16][R14.64+-0x200] ;  /* 0xfffe00100e077981 */ /* 0x000ee4000c1e1900 */
[----:B---3--:R-:W-:-:S05]  /*0880*/  IMAD R7, R6, R7, RZ ;  /* 0x0000000706077224 */ /* 0x008fca00078e02ff */
        /* <DEDUP_REMOVED lines=10> */
[----:B--2---:R-:W4:Y:S02]  /*0930*/  LDG.E R11, desc[UR16][R14.64+0x400] ;  /* 0x000400100e0b7981 */ /* 0x004f24000c1e1900 */
[----:B----4-:R-:W-:-:S05]  /*0940*/  IMAD R11, R6, R11, RZ ;  /* 0x0000000b060b7224 */ /* 0x010fca00078e02ff */
[----:B------:R3:W-:Y:S04]  /*0950*/  STG.E desc[UR16][R8.64+0x400], R11 ;  /* 0x0004000b08007986 */ /* 0x0007e8000c101910 */
[----:B------:R-:W2:Y:S04]  /*0960*/  LDG.E R6, desc[UR16][R12.64+0xc00] ;  /* 0x000c00100c067981 */ /* 0x000ea8000c1e1900 */
[----:B-1----:R-:W2:Y:S01]  /*0970*/  LDG.E R7, desc[UR16][R14.64+0x600] ;  /* 0x000600100e077981 */ /* 0x002ea2000c1e1900 */
        /* <DEDUP_REMOVED lines=8> */
.L_x_36:
[----:B------:R-:W-:Y:S05]  /*0a00*/  @!P0 EXIT ;  /* 0x000000000000894d */ /* 0x000fea0003800000 */
[----:B------:R-:W0:Y:S01]  /*0a10*/  LDCU.128 UR12, c[0x0][0x390] ;  /* 0x00007200ff0c77ac */ /* 0x000e220008000c00 */
[----:B------:R-:W1:Y:S01]  /*0a20*/  S2R R0, SR_TID.X ;  /* 0x0000000000007919 */ /* 0x000e620000002100 */
[----:B------:R-:W2:Y:S01]  /*0a30*/  LDCU.64 UR8, c[0x0][0x3a8] ;  /* 0x00007500ff0877ac */ /* 0x000ea20008000a00 */
[----:B------:R-:W-:Y:S01]  /*0a40*/  USHF.L.U32 UR10, UR10, 0x7, URZ ;  /* 0x000000070a0a7899 */ /* 0x000fe200080006ff */
[----:B------:R-:W4:Y:S03]  /*0a50*/  LDCU UR5, c[0x0][0x384] ;  /* 0x00007080ff0577ac */ /* 0x000f260008000800 */
[----:B------:R-:W-:-:S04]  /*0a60*/  UIMAD UR6, UR10, UR19, URZ ;  /* 0x000000130a0672a4 */ /* 0x000fc8000f8e02ff */
[----:B------:R-:W-:-:S04]  /*0a70*/  UIMAD.WIDE UR6, UR6, 0x4, URZ ;  /* 0x00000004060678a5 */ /* 0x000fc8000f8e02ff */
[----:B0-----:R-:W-:Y:S02]  /*0a80*/  UIADD3 UR14, UP0, UPT, UR6, UR14, URZ ;  /* 0x0000000e060e7290 */ /* 0x001fe4000ff1e0ff */
[----:B------:R-:W-:Y:S02]  /*0a90*/  UIADD3 UR12, UP2, UPT, UR6, UR12, URZ ;  /* 0x0000000c060c7290 */ /* 0x000fe4000ff5e0ff */
[----:B------:R-:W-:Y:S02]  /*0aa0*/  UIADD3.X UR15, UPT, UPT, UR7, UR15, URZ, UP0, !UPT ;  /* 0x0000000f070f7290 */ /* 0x000fe400087fe4ff */
[----:B------:R-:W-:Y:S01]  /*0ab0*/  UISETP.GE.U32.AND UP0, UPT, UR24, 0x8, UPT ;  /* 0x000000081800788c */ /* 0x000fe2000bf06070 */
[----:B------:R-:W-:Y:S01]  /*0ac0*/  MOV R6, UR14 ;  /* 0x0000000e00067c02 */ /* 0x000fe20008000f00 */
[----:B--2---:R-:W-:Y:S01]  /*0ad0*/  UIADD3 UR8, UP1, UPT, UR6, UR8, URZ ;  /* 0x0000000806087290 */ /* 0x004fe2000ff3e0ff */
[----:B------:R-:W-:Y:S01]  /*0ae0*/  MOV R2, UR12 ;  /* 0x0000000c00027c02 */ /* 0x000fe20008000f00 */
[----:B----4-:R-:W-:Y:S01]  /*0af0*/  ULOP3.LUT UR10, UR5, 0x7, URZ, 0xc0, !UPT ;  /* 0x00000007050a7892 */ /* 0x010fe2000f8ec0ff */
[----:B---3--:R-:W-:Y:S01]  /*0b00*/  IMAD.U32 R7, RZ, RZ, UR15 ;  /* 0x0000000fff077e24 */ /* 0x008fe2000f8e00ff */
[----:B------:R-:W-:-:S02]  /*0b10*/  UIADD3.X UR13, UPT, UPT, UR7, UR13, URZ, UP2, !UPT ;  /* 0x0000000d070d7290 */ /* 0x000fc400097fe4ff */
[----:B------:R-:W-:Y:S01]  /*0b20*/  UIADD3.X UR9, UPT, UPT, UR7, UR9, URZ, UP1, !UPT ;  /* 0x0000000907097290 */ /* 0x000fe20008ffe4ff */
[----:B------:R-:W-:Y:S02]  /*0b30*/  MOV R4, UR8 ;  /* 0x0000000800047c02 */ /* 0x000fe40008000f00 */
[----:B------:R-:W-:Y:S02]  /*0b40*/  ISETP.NE.AND P0, PT, RZ, UR10, PT ;  /* 0x0000000aff007c0c */ /* 0x000fe4000bf05270 */
[----:B------:R-:W-:Y:S02]  /*0b50*/  MOV R3, UR13 ;  /* 0x0000000d00037c02 */ /* 0x000fe40008000f00 */
[----:B------:R-:W-:Y:S01]  /*0b60*/  MOV R5, UR9 ;  /* 0x0000000900057c02 */ /* 0x000fe20008000f00 */
[----:B-1----:R-:W-:Y:S08]  /*0b70*/  BRA.U !UP0, `(.L_x_38) ;  /* 0x0000000108987547 */ /* 0x002ff0000b800000 */
[----:B------:R-:W-:-:S04]  /*0b80*/  MOV R13, UR4 ;  /* 0x00000004000d7c02 */ /* 0x000fc80008000f00 */
[----:B------:R-:W-:-:S05]  /*0b90*/  LEA R13, R13, R0, 0x7 ;  /* 0x000000000d0d7211 */ /* 0x000fca00078e38ff */
        /* <DEDUP_REMOVED lines=32> */
[----:B---3--:R-:W2:Y:S01]  /*0da0*/  LDG.E R21, desc[UR16][R8.64+0xe00] ;  /* 0x000e001008157981 */ /* 0x008ea2000c1e1900 */
[----:B------:R-:W-:Y:S01]  /*0db0*/  UIADD3 UR4, UPT, UPT, UR4, 0x8, URZ ;  /* 0x0000000804047890 */ /* 0x000fe2000fffe0ff */
[----:B--2---:R-:W-:-:S05]  /*0dc0*/  IMAD R21, R14, R21, RZ ;  /* 0x000000150e157224 */ /* 0x004fca00078e02ff */
[----:B------:R0:W-:Y:S06]  /*0dd0*/  STG.E desc[UR16][R12.64+0xe00], R21 ;  /* 0x000e00150c007986 */ /* 0x0001ec000c101910 */
.L_x_38:
[----:B------:R-:W-:Y:S05]  /*0de0*/  @!P0 EXIT ;  /* 0x000000000000894d */ /* 0x000fea0003800000 */
[----:B------:R-:W-:Y:S02]  /*0df0*/  UISETP.GE.U32.AND UP0, UPT, UR10, 0x4, UPT ;  /* 0x000000040a00788c */ /* 0x000fe4000bf06070 */
[----:B------:R-:W-:-:S06]  /*0e00*/  ULOP3.LUT UR5, UR5, 0x3, URZ, 0xc0, !UPT ;  /* 0x0000000305057892 */ /* 0x000fcc000f8ec0ff */
[----:B------:R-:W-:Y:S01]  /*0e10*/  ISETP.NE.AND P0, PT, RZ, UR5, PT ;  /* 0x00000005ff007c0c */ /* 0x000fe2000bf05270 */
[----:B------:R-:W-:-:S12]  /*0e20*/  BRA.U !UP0, `(.L_x_39) ;  /* 0x0000000108587547 */ /* 0x000fd8000b800000 */
        /* <DEDUP_REMOVED lines=14> */
[----:B0-----:R-:W2:Y:S02]  /*0f10*/  LDG.E R13, desc[UR16][R4.64+0x400] ;  /* 0x00040010040d7981 */ /* 0x001ea4000c1e1900 */
[----:B--2---:R-:W-:-:S05]  /*0f20*/  IMAD R13, R8, R13, RZ ;  /* 0x0000000d080d7224 */ /* 0x004fca00078e02ff */
[----:B------:R1:W-:Y:S04]  /*0f30*/  STG.E desc[UR16][R2.64+0x400], R13 ;  /* 0x0004000d02007986 */ /* 0x0003e8000c101910 */
[----:B------:R-:W2:Y:S04]  /*0f40*/  LDG.E R8, desc[UR16][R6.64+0x600] ;  /* 0x0006001006087981 */ /* 0x000ea8000c1e1900 */
[----:B------:R-:W2:Y:S01]  /*0f50*/  LDG.E R15, desc[UR16][R4.64+0x600] ;  /* 0x00060010040f7981 */ /* 0x000ea2000c1e1900 */
[----:B------:R-:W-:Y:S01]  /*0f60*/  UIADD3 UR4, UPT, UPT, UR4, 0x4, URZ ;  /* 0x0000000404047890 */ /* 0x000fe2000fffe0ff */
[----:B--2---:R-:W-:-:S05]  /*0f70*/  IMAD R15, R8, R15, RZ ;  /* 0x0000000f080f7224 */ /* 0x004fca00078e02ff */
[----:B------:R1:W-:Y:S06]  /*0f80*/  STG.E desc[UR16][R2.64+0x600], R15 ;  /* 0x0006000f02007986 */ /* 0x0003ec000c101910 */
.L_x_39:
[----:B------:R-:W-:Y:S05]  /*0f90*/  @!P0 EXIT ;  /* 0x000000000000894d */ /* 0x000fea0003800000 */
[----:B------:R-:W2:Y:S01]  /*0fa0*/  LDCU.128 UR8, c[0x0][0x390] ;  /* 0x00007200ff0877ac */ /* 0x000ea20008000c00 */
[----:B-1----:R-:W-:Y:S01]  /*0fb0*/  IMAD.U32 R9, RZ, RZ, UR4 ;  /* 0x00000004ff097e24 */ /* 0x002fe2000f8e00ff */
[----:B------:R-:W1:Y:S04]  /*0fc0*/  LDCU.64 UR12, c[0x0][0x3a8] ;  /* 0x00007500ff0c77ac */ /* 0x000e680008000a00 */
[----:B------:R-:W-:Y:S01]  /*0fd0*/  LEA R9, R9, R0, 0x7 ;  /* 0x0000000009097211 */ /* 0x000fe200078e38ff */
[----:B--2---:R-:W-:Y:S02]  /*0fe0*/  UIMAD.WIDE UR6, UR18, 0x4, UR8 ;  /* 0x00000004120678a5 */ /* 0x004fe4000f8e0208 */
[----:B------:R-:W-:Y:S02]  /*0ff0*/  UIADD3 UR8, UPT, UPT, -UR5, URZ, URZ ;  /* 0x000000ff05087290 */ /* 0x000fe4000fffe1ff */
[----:B------:R-:W-:-:S02]  /*1000*/  UIMAD.WIDE UR10, UR18, 0x4, UR10 ;  /* 0x00000004120a78a5 */ /* 0x000fc4000f8e020a */
[----:B-1----:R-:W-:-:S12]  /*1010*/  UIMAD.WIDE UR4, UR18, 0x4, UR12 ;  /* 0x00000004120478a5 */ /* 0x002fd8000f8e020c */
.L_x_40:
[----:B------:R-:W-:Y:S02]  /*1020*/  MOV R4, UR4 ;  /* 0x0000000400047c02 */ /* 0x000fe40008000f00 */
[----:B------:R-:W-:Y:S02]  /*1030*/  MOV R5, UR5 ;  /* 0x0000000500057c02 */ /* 0x000fe40008000f00 */
[----:B------:R-:W-:Y:S02]  /*1040*/  MOV R6, UR10 ;  /* 0x0000000a00067c02 */ /* 0x000fe40008000f00 */
[----:B------:R-:W-:Y:S01]  /*1050*/  MOV R7, UR11 ;  /* 0x0000000b00077c02 */ /* 0x000fe20008000f00 */
[----:B------:R-:W-:-:S04]  /*1060*/  IMAD.WIDE R4, R9, 0x4, R4 ;  /* 0x0000000409047825 */ /* 0x000fc800078e0204 */
[----:B------:R-:W-:Y:S02]  /*1070*/  IMAD.WIDE R6, R9, 0x4, R6 ;  /* 0x0000000409067825 */ /* 0x000fe400078e0206 */
[----:B------:R-:W2:Y:S04]  /*1080*/  LDG.E R5, desc[UR16][R4.64] ;  /* 0x0000001004057981 */ /* 0x000ea8000c1e1900 */
[----:B------:R-:W2:Y:S01]  /*1090*/  LDG.E R6, desc[UR16][R6.64] ;  /* 0x0000001006067981 */ /* 0x000ea2000c1e1900 */
[----:B-1----:R-:W-:Y:S01]  /*10a0*/  MOV R2, UR6 ;  /* 0x0000000600027c02 */ /* 0x002fe20008000f00 */
[----:B------:R-:W-:Y:S01]  /*10b0*/  IMAD.U32 R3, RZ, RZ, UR7 ;  /* 0x00000007ff037e24 */ /* 0x000fe2000f8e00ff */
[----:B------:R-:W-:-:S03]  /*10c0*/  UIADD3 UR8, UPT, UPT, UR8, 0x1, URZ ;  /* 0x0000000108087890 */ /* 0x000fc6000fffe0ff */
[C---:B------:R-:W-:Y:S01]  /*10d0*/  IMAD.WIDE R2, R9.reuse, 0x4, R2 ;  /* 0x0000000409027825 */ /* 0x040fe200078e0202 */
[----:B------:R-:W-:Y:S01]  /*10e0*/  UISETP.NE.AND UP0, UPT, UR8, URZ, UPT ;  /* 0x000000ff0800728c */ /* 0x000fe2000bf05270 */
[----:B------:R-:W-:Y:S02]  /*10f0*/  IADD3 R9, PT, PT, R9, 0x80, RZ ;  /* 0x0000008009097810 */ /* 0x000fe40007ffe0ff */
[----:B--2---:R-:W-:-:S05]  /*1100*/  IMAD R11, R6, R5, RZ ;  /* 0x00000005060b7224 */ /* 0x004fca00078e02ff */
[----:B------:R1:W-:Y:S01]  /*1110*/  STG.E desc[UR16][R2.64], R11 ;  /* 0x0000000b02007986 */ /* 0x0003e2000c101910 */
[----:B------:R-:W-:Y:S05]  /*1120*/  BRA.U UP0, `(.L_x_40) ;  /* 0xfffffffd00bc7547 */ /* 0x000fea000b83ffff */
[----:B------:R-:W-:Y:S05]  /*1130*/  EXIT ;  /* 0x000000000000794d */ /* 0x000fea0003800000 */
.L_x_35:
[----:B------:R-:W-:-:S06]  /*1140*/  UISETP.GE.AND UP0, UPT, UR5, 0x1, UPT ;  /* 0x000000010500788c */ /* 0x000fcc000bf06270 */
[----:B------:R-:W-:-:S13]  /*1150*/  PLOP3.LUT P0, PT, PT, PT, UP0, 0x80, 0x8 ;  /* 0x000000000008781c */ /* 0x000fda0003f0f008 */
[----:B012---:R-:W-:Y:S05]  /*1160*/  @!P0 EXIT ;  /* 0x000000000000894d */ /* 0x007fea0003800000 */
[----:B------:R-:W0:Y:S01]  /*1170*/  LDCU UR4, c[0x0][0x384] ;  /* 0x00007080ff0477ac */ /* 0x000e220008000800 */
[----:B------:R-:W1:Y:S01]  /*1180*/  S2R R0, SR_TID.X ;  /* 0x0000000000007919 */ /* 0x000e620000002100 */
[----:B------:R-:W-:Y:S01]  /*1190*/  HFMA2 R9, -RZ, RZ, 0, 0 ;  /* 0x00000000ff097431 */ /* 0x000fe200000001ff */
[----:B------:R-:W2:Y:S01]  /*11a0*/  LDCU.64 UR8, c[0x0][0x3a8] ;  /* 0x00007500ff0877ac */ /* 0x000ea20008000a00 */
[----:B------:R-:W3:Y:S01]  /*11b0*/  LDCU.128 UR12, c[0x0][0x390] ;  /* 0x00007200ff0c77ac */ /* 0x000ee20008000c00 */
[----:B0-----:R-:W-:-:S04]  /*11c0*/  USHF.L.U32 UR4, UR4, 0x7, URZ ;  /* 0x0000000704047899 */ /* 0x001fc800080006ff */
[----:B------:R-:W-:-:S04]  /*11d0*/  UIMAD UR4, UR4, UR19, URZ ;  /* 0x00000013040472a4 */ /* 0x000fc8000f8e02ff */
[----:B------:R-:W-:-:S04]  /*11e0*/  UIMAD.WIDE UR6, UR4, 0x4, URZ ;  /* 0x00000004040678a5 */ /* 0x000fc8000f8e02ff */
[----:B--2---:R-:W-:Y:S02]  /*11f0*/  UIADD3 UR8, UP0, UPT, UR6, UR8, URZ ;  /* 0x0000000806087290 */ /* 0x004fe4000ff1e0ff */
[----:B---3--:R-:W-:Y:S02]  /*1200*/  UIADD3 UR14, UP1, UPT, UR6, UR14, URZ ;  /* 0x0000000e060e7290 */ /* 0x008fe4000ff3e0ff */
[----:B------:R-:W-:Y:S02]  /*1210*/  UIADD3.X UR9, UPT, UPT, UR7, UR9, URZ, UP0, !UPT ;  /* 0x0000000907097290 */ /* 0x000fe400087fe4ff */
[----:B------:R-:W-:Y:S01]  /*1220*/  UISETP.GE.U32.AND UP0, UPT, UR5, 0x8, UPT ;  /* 0x000000080500788c */ /* 0x000fe2000bf06070 */
[----:B------:R-:W-:Y:S01]  /*1230*/  MOV R2, UR8 ;  /* 0x0000000800027c02 */ /* 0x000fe20008000f00 */
[----:B------:R-:W-:Y:S01]  /*1240*/  UIADD3 UR12, UP2, UPT, UR6, UR12, URZ ;  /* 0x0000000c060c7290 */ /* 0x000fe2000ff5e0ff */
[----:B------:R-:W-:Y:S01]  /*1250*/  MOV R4, UR14 ;  /* 0x0000000e00047c02 */ /* 0x000fe20008000f00 */
[----:B------:R-:W-:Y:S01]  /*1260*/  UIADD3.X UR15, UPT, UPT, UR7, UR15, URZ, UP1, !UPT ;  /* 0x0000000f070f7290 */ /* 0x000fe20008ffe4ff */
[----:B------:R-:W-:Y:S01]  /*1270*/  MOV R3, UR9 ;  /* 0x0000000900037c02 */ /* 0x000fe20008000f00 */
[----:B------:R-:W-:-:S02]  /*1280*/  UIADD3.X UR13, UPT, UPT, UR7, UR13, URZ, UP2, !UPT ;  /* 0x0000000d070d7290 */ /* 0x000fc400097fe4ff */
[----:B------:R-:W-:Y:S01]  /*1290*/  MOV R6, UR12 ;  /* 0x0000000c00067c02 */ /* 0x000fe20008000f00 */
[----:B------:R-:W-:Y:S01]  /*12a0*/  ULOP3.LUT UR6, UR5, 0x7, URZ, 0xc0, !UPT ;  /* 0x0000000705067892 */ /* 0x000fe2000f8ec0ff */
[----:B------:R-:W-:Y:S02]  /*12b0*/  MOV R5, UR15 ;  /* 0x0000000f00057c02 */ /* 0x000fe40008000f00 */
[----:B------:R-:W-:Y:S01]  /*12c0*/  IMAD.U32 R7, RZ, RZ, UR13 ;  /* 0x0000000dff077e24 */ /* 0x000fe2000f8e00ff */
[----:B-1----:R-:W-:Y:S08]  /*12d0*/  BRA.U !UP0, `(.L_x_41) ;  /* 0x0000000108fc7547 */ /* 0x002ff0000b800000 */
[----:B------:R-:W-:Y:S01]  /*12e0*/  ULOP3.LUT UR4, UR5, 0x7ffffff8, URZ, 0xc0, !UPT ;  /* 0x7ffffff805047892 */ /* 0x000fe2000f8ec0ff */
[----:B------:R-:W-:-:S05]  /*12f0*/  MOV R8, RZ ;  /* 0x000000ff00087202 */ /* 0x000fca0000000f00 */
[----:B------:R-:W-:-:S07]  /*1300*/  MOV R9, UR4 ;  /* 0x0000000400097c02 */ /* 0x000fce0008000f00 */
.L_x_44:
[----:B0-----:R-:W-:-:S04]  /*1310*/  LEA R15, R8, R0, 0x7 ;  /* 0x00000000080f7211 */ /* 0x001fc800078e38ff */
        /* <DEDUP_REMOVED lines=21> */
[----:B------:R-:W-:-:S05]  /*1470*/  VIADD R18, R15, 0x180 ;  /* 0x000001800f127836 */ /* 0x000fca0000000000 */
[----:B------:R-:W-:Y:S01]  /*1480*/  ISETP.GE.AND P1, PT, R18, UR10, PT ;  /* 0x0000000a12007c0c */ /* 0x000fe2000bf26270 */
[----:B--2---:R-:W-:-:S05]  /*1490*/  @!P0 IMAD R19, R14, R19, RZ ;  /* 0x000000130e138224 */ /* 0x004fca00078e02ff */
[----:B------:R1:W-:Y:S07]  /*14a0*/  @!P0 STG.E desc[UR16][R16.64+0x200], R19 ;  /* 0x0002001310008986 */ /* 0x0003ee000c101910 */
[----:B------:R-:W2:Y:S04]  /*14b0*/  @!P1 LDG.E R14, desc[UR16][R10.64+0x400] ;  /* 0x000400100a0e9981 */ /* 0x000ea8000c1e1900 */
[----:B0-----:R-:W2:Y:S01]  /*14c0*/  @!P1 LDG.E R21, desc[UR16][R12.64+0x400] ;  /* 0x000400100c159981 */ /* 0x001ea2000c1e1900 */
[----:B------:R-:W-:-:S04]  /*14d0*/  IADD3 R18, PT, PT, R15, 0x200, RZ ;  /* 0x000002000f127810 */ /* 0x000fc80007ffe0ff */
[----:B------:R-:W-:Y:S01]  /*14e0*/  ISETP.GE.AND P0, PT, R18, UR10, PT ;  /* 0x0000000a12007c0c */ /* 0x000fe2000bf06270 */
[----:B--2---:R-:W-:-:S05]  /*14f0*/  @!P1 IMAD R21, R14, R21, RZ ;  /* 0x000000150e159224 */ /* 0x004fca00078e02ff */
[----:B------:R0:W-:Y:S07]  /*1500*/  @!P1 STG.E desc[UR16][R16.64+0x400], R21 ;  /* 0x0004001510009986 */ /* 0x0001ee000c101910 */
[----:B------:R-:W2:Y:S04]  /*1510*/  @!P0 LDG.E R14, desc[UR16][R10.64+0x600] ;  /* 0x000600100a0e8981 */ /* 0x000ea8000c1e1900 */
[----:B------:R-:W2:Y:S01]  /*1520*/  @!P0 LDG.E R23, desc[UR16][R12.64+0x600] ;  /* 0x000600100c178981 */ /* 0x000ea2000c1e1900 */
[----:B------:R-:W-:-:S04]  /*1530*/  IADD3 R18, PT, PT, R15, 0x280, RZ ;  /* 0x000002800f127810 */ /* 0x000fc80007ffe0ff */
[----:B------:R-:W-:Y:S01]  /*1540*/  ISETP.GE.AND P1, PT, R18, UR10, PT ;  /* 0x0000000a12007c0c */ /* 0x000fe2000bf26270 */
[----:B--2---:R-:W-:-:S05]  /*1550*/  @!P0 IMAD R23, R14, R23, RZ ;  /* 0x000000170e178224 */ /* 0x004fca00078e02ff */
[----:B------:R2:W-:Y:S07]  /*1560*/  @!P0 STG.E desc[UR16][R16.64+0x600], R23 ;  /* 0x0006001710008986 */ /* 0x0005ee000c101910 */
[----:B------:R-:W3:Y:S04]  /*1570*/  @!P1 LDG.E R14, desc[UR16][R10.64+0x800] ;  /* 0x000800100a0e9981 */ /* 0x000ee8000c1e1900 */
[----:B-1----:R-:W3:Y:S01]  /*1580*/  @!P1 LDG.E R19, desc[UR16][R12.64+0x800] ;  /* 0x000800100c139981 */ /* 0x002ee2000c1e1900 */
[----:B------:R-:W-:-:S04]  /*1590*/  IADD3 R18, PT, PT, R15, 0x300, RZ ;  /* 0x000003000f127810 */ /* 0x000fc80007ffe0ff */
[----:B------:R-:W-:Y:S01]  /*15a0*/  ISETP.GE.AND P0, PT, R18, UR10, PT ;  /* 0x0000000a12007c0c */ /* 0x000fe2000bf06270 */
[----:B---3--:R-:W-:-:S05]  /*15b0*/  @!P1 IMAD R19, R14, R19, RZ ;  /* 0x000000130e139224 */ /* 0x008fca00078e02ff */
[----:B------:R2:W-:Y:S07]  /*15c0*/  @!P1 STG.E desc[UR16][R16.64+0x800], R19 ;  /* 0x0008001310009986 */ /* 0x0005ee000c101910 */
[----:B------:R-:W3:Y:S04]  /*15d0*/  @!P0 LDG.E R14, desc[UR16][R10.64+0xa00] ;  /* 0x000a00100a0e8981 */ /* 0x000ee8000c1e1900 */
[----:B0-----:R-:W3:Y:S01]  /*15e0*/  @!P0 LDG.E R21, desc[UR16][R12.64+0xa00] ;  /* 0x000a00100c158981 */ /* 0x001ee2000c1e1900 */
[----:B------:R-:W-:Y:S01]  /*15f0*/  IADD3 R15, PT, PT, R15, 0x380, RZ ;  /* 0x000003800f0f7810 */ /* 0x000fe20007ffe0ff */
[----:B------:R-:W-:Y:S01]  /*1600*/  BSSY.RECONVERGENT B0, `(.L_x_42) ;  /* 0x000000b000007945 */ /* 0x000fe20003800200 */
[----:B------:R-:W-:-:S04]  /*1610*/  IADD3 R8, PT, PT, R8, 0x8, RZ ;  /* 0x0000000808087810 */ /* 0x000fc80007ffe0ff */
[----:B------:R-:W-:Y:S01]  /*1620*/  ISETP.NE.AND P1, PT, R8, R9, PT ;  /* 0x000000090800720c */ /* 0x000fe20003f25270 */
[----:B---3--:R-:W-:-:S05]  /*1630*/  @!P0 IMAD R21, R14, R21, RZ ;  /* 0x000000150e158224 */ /* 0x008fca00078e02ff */
[----:B------:R2:W-:Y:S01]  /*1640*/  @!P0 STG.E desc[UR16][R16.64+0xa00], R21 ;  /* 0x000a001510008986 */ /* 0x0005e2000c101910 */
[----:B------:R-:W-:-:S13]  /*1650*/  ISETP.GE.AND P0, PT, R15, UR10, PT ;  /* 0x0000000a0f007c0c */ /* 0x000fda000bf06270 */
[----:B--2---:R-:W-:Y:S05]  /*1660*/  @P0 BRA `(.L_x_43) ;  /* 0x0000000000100947 */ /* 0x004fea0003800000 */
[----:B------:R-:W2:Y:S04]  /*1670*/  LDG.E R10, desc[UR16][R10.64+0xc00] ;  /* 0x000c00100a0a7981 */ /* 0x000ea8000c1e1900 */
[----:B------:R-:W2:Y:S02]  /*1680*/  LDG.E R13, desc[UR16][R12.64+0xc00] ;  /* 0x000c00100c0d7981 */ /* 0x000ea4000c1e1900 */
[----:B--2---:R-:W-:-:S05]  /*1690*/  IMAD R15, R10, R13, RZ ;  /* 0x0000000d0a0f7224 */ /* 0x004fca00078e02ff */
[----:B------:R0:W-:Y:S02]  /*16a0*/  STG.E desc[UR16][R16.64+0xc00], R15 ;  /* 0x000c000f10007986 */ /* 0x0001e4000c101910 */
.L_x_43:
[----:B------:R-:W-:Y:S05]  /*16b0*/  BSYNC.RECONVERGENT B0 ;  /* 0x0000000000007941 */ /* 0x000fea0003800200 */
.L_x_42:
[----:B------:R-:W-:Y:S05]  /*16c0*/  @P1 BRA `(.L_x_44) ;  /* 0xfffffffc00101947 */ /* 0x000fea000383ffff */
.L_x_41:
[----:B------:R-:W-:-:S13]  /*16d0*/  ISETP.NE.AND P0, PT, RZ, UR6, PT ;  /* 0x00000006ff007c0c */ /* 0x000fda000bf05270 */
[----:B------:R-:W-:Y:S05]  /*16e0*/  @!P0 EXIT ;  /* 0x000000000000894d */ /* 0x000fea0003800000 */
[----:B------:R-:W1:Y:S01]  /*16f0*/  LDC R8, c[0x0][0x384] ;  /* 0x0000e100ff087b82 */ /* 0x000e620000000800 */
[----:B------:R-:W-:Y:S01]  /*1700*/  UISETP.GE.U32.AND UP0, UPT, UR6, 0x4, UPT ;  /* 0x000000040600788c */ /* 0x000fe2000bf06070 */
[----:B-1----:R-:W-:-:S04]  /*1710*/  LOP3.LUT R24, R8, 0x3, RZ, 0xc0, !PT ;  /* 0x0000000308187812 */ /* 0x002fc800078ec0ff */
[----:B------:R-:W-:-:S04]  /*1720*/  ISETP.NE.AND P0, PT, R24, RZ, PT ;  /* 0x000000ff1800720c */ /* 0x000fc80003f05270 */
[----:B------:R-:W-:Y:S09]  /*1730*/  BRA.U !UP0, `(.L_x_45) ;  /* 0x0000000108947547 */ /* 0x000ff2000b800000 */
[----:B------:R-:W-:-:S04]  /*1740*/  LEA R11, R9, R0, 0x7 ;  /* 0x00000000090b7211 */ /* 0x000fc800078e38ff */
[----:B------:R-:W-:-:S13]  /*1750*/  ISETP.GE.AND P2, PT, R11, UR10, PT ;  /* 0x0000000a0b007c0c */ /* 0x000fda000bf46270 */
[----:B0-----:R-:W-:-:S04]  /*1760*/  @!P2 IMAD.WIDE R14, R11, 0x4, R4 ;  /* 0x000000040b0ea825 */ /* 0x001fc800078e0204 */
[C---:B------:R-:W-:Y:S02]  /*1770*/  @!P2 IMAD.WIDE R16, R11.reuse, 0x4, R2 ;  /* 0x000000040b10a825 */ /* 0x040fe400078e0202 */
[----:B------:R-:W2:Y:S04]  /*1780*/  @!P2 LDG.E R14, desc[UR16][R14.64] ;  /* 0x000000100e0ea981 */ /* 0x000ea8000c1e1900 */
[----:B------:R-:W2:Y:S01]  /*1790*/  @!P2 LDG.E R17, desc[UR16][R16.64] ;  /* 0x000000101011a981 */ /* 0x000ea2000c1e1900 */
[C---:B------:R-:W-:Y:S02]  /*17a0*/  VIADD R23, R11.reuse, 0x80 ;  /* 0x000000800b177836 */ /* 0x040fe40000000000 */
        /* <DEDUP_REMOVED lines=8> */
[----:B------:R-:W-:Y:S01]  /*1830*/  IADD3 R29, PT, PT, R11, 0x100, RZ ;  /* 0x000001000b1d7810 */ /* 0x000fe20007ffe0ff */
        /* <DEDUP_REMOVED lines=15> */
[----:B------:R-:W3:Y:S04]  /*1930*/  @!P1 LDG.E R12, desc[UR16][R12.64] ;  /* 0x000000100c0c9981 */ /* 0x000ee8000c1e1900 */
[----:B------:R-:W3:Y:S01]  /*1940*/  @!P1 LDG.E R19, desc[UR16][R18.64] ;  /* 0x0000001012139981 */ /* 0x000ee2000c1e1900 */
[----:B-1----:R-:W-:Y:S01]  /*1950*/  @!P1 IMAD.WIDE R14, R25, 0x4, R6 ;  /* 0x00000004190e9825 */ /* 0x002fe200078e0206 */
[----:B------:R-:W-:-:S03]  /*1960*/  IADD3 R9, PT, PT, R9, 0x4, RZ ;  /* 0x0000000409097810 */ /* 0x000fc60007ffe0ff */
[----:B---3--:R-:W-:-:S05]  /*1970*/  @!P1 IMAD R17, R12, R19, RZ ;  /* 0x000000130c119224 */ /* 0x008fca00078e02ff */
[----:B------:R2:W-:Y:S02]  /*1980*/  @!P1 STG.E desc[UR16][R14.64], R17 ;  /* 0x000000110e009986 */ /* 0x0005e4000c101910 */
.L_x_45:
[----:B------:R-:W-:Y:S05]  /*1990*/  @!P0 EXIT ;  /* 0x000000000000894d */ /* 0x000fea0003800000 */
[----:B------:R-:W-:Y:S02]  /*19a0*/  ISETP.NE.AND P1, PT, R24, 0x1, PT ;  /* 0x000000011800780c */ /* 0x000fe40003f25270 */
[----:B------:R-:W-:-:S04]  /*19b0*/  LOP3.LUT R8, R8, 0x1, RZ, 0xc0, !PT ;  /* 0x0000000108087812 */ /* 0x000fc800078ec0ff */
[----:B------:R-:W-:-:S07]  /*19c0*/  ISETP.NE.U32.AND P0, PT, R8, 0x1, PT ;  /* 0x000000010800780c */ /* 0x000fce0003f05070 */
[----:B------:R-:W-:Y:S06]  /*19d0*/  @!P1 BRA `(.L_x_46) ;  /* 0x00000000004c9947 */ /* 0x000fec0003800000 */
[----:B0-2---:R-:W-:-:S04]  /*19e0*/  LEA R15, R9, R0, 0x7 ;  /* 0x00000000090f7211 */ /* 0x005fc800078e38ff */
        /* <DEDUP_REMOVED lines=18> */
.L_x_46:
[----:B------:R-:W-:Y:S05]  /*1b10*/  @P0 EXIT ;  /* 0x000000000000094d */ /* 0x000fea0003800000 */
[----:B------:R-:W-:-:S04]  /*1b20*/  LEA R9, R9, R0, 0x7 ;  /* 0x0000000009097211 */ /* 0x000fc800078e38ff */
[----:B------:R-:W-:-:S13]  /*1b30*/  ISETP.GE.AND P0, PT, R9, UR10, PT ;  /* 0x0000000a09007c0c */ /* 0x000fda000bf06270 */
[----:B------:R-:W-:Y:S05]  /*1b40*/  @P0 EXIT ;  /* 0x000000000000094d */ /* 0x000fea0003800000 */
[----:B------:R-:W-:-:S04]  /*1b50*/  IMAD.WIDE R4, R9, 0x4, R4 ;  /* 0x0000000409047825 */ /* 0x000fc800078e0204 */
[C---:B------:R-:W-:Y:S02]  /*1b60*/  IMAD.WIDE R2, R9.reuse, 0x4, R2 ;  /* 0x0000000409027825 */ /* 0x040fe400078e0202 */
[----:B------:R-:W3:Y:S04]  /*1b70*/  LDG.E R4, desc[UR16][R4.64] ;  /* 0x0000001004047981 */ /* 0x000ee8000c1e1900 */
[----:B------:R-:W3:Y:S01]  /*1b80*/  LDG.E R3, desc[UR16][R2.64] ;  /* 0x0000001002037981 */ /* 0x000ee2000c1e1900 */
[----:B------:R-:W-:-:S04]  /*1b90*/  IMAD.WIDE R6, R9, 0x4, R6 ;  /* 0x0000000409067825 */ /* 0x000fc800078e0206 */
[----:B---3--:R-:W-:-:S05]  /*1ba0*/  IMAD R9, R4, R3, RZ ;  /* 0x0000000304097224 */ /* 0x008fca00078e02ff */
[----:B------:R-:W-:Y:S01]  /*1bb0*/  STG.E desc[UR16][R6.64], R9 ;  /* 0x0000000906007986 */ /* 0x000fe2000c101910 */
[----:B------:R-:W-:Y:S05]  /*1bc0*/  EXIT ;  /* 0x000000000000794d */ /* 0x000fea0003800000 */
.L_x_47:
        /* <DEDUP_REMOVED lines=11> */
.L_x_58:


//--------------------- .text._ZN3cub18CUB_300001_SM_10006detail8for_each13static_kernelINS2_12policy_hub_t12policy_500_tElN6thrust24THRUST_300001_SM_1000_NS8cuda_cub10__tabulate7functorINS7_6detail15normal_iteratorINS7_10device_ptrIiEEEENS7_6system6detail7generic6detail22compute_sequence_valueIivEElEEEEvT0_T1_ --------------------------
	.section	.text._ZN3cub18CUB_300001_SM_10006detail8for_each13static_kernelINS2_12policy_hub_t12policy_500_tElN6thrust24THRUST_300001_SM_1000_NS8cuda_cub10__tabulate7functorINS7_6detail15normal_iteratorINS7_10device_ptrIiEEEENS7_6system6detail7generic6detail22compute_sequence_valueIivEElEEEEvT0_T1_,"ax",@progbits
	.align	128
        .global         _ZN3cub18CUB_300001_SM_10006detail8for_each13static_kernelINS2_12policy_hub_t12policy_500_tElN6thrust24THRUST_300001_SM_1000_NS8cuda_cub10__tabulate7functorINS7_6detail15normal_iteratorINS7_10device_ptrIiEEEENS7_6system6detail7generic6detail22compute_sequence_valueIivEElEEEEvT0_T1_
        .type           _ZN3cub18CUB_300001_SM_10006detail8for_each13static_kernelINS2_12policy_hub_t12policy_500_tElN6thrust24THRUST_300001_SM_1000_NS8cuda_cub10__tabulate7functorINS7_6detail15normal_iteratorINS7_10device_ptrIiEEEENS7_6system6detail7generic6detail22compute_sequence_valueIivEElEEEEvT0_T1_,@function
        .size           _ZN3cub18CUB_300001_SM_10006detail8for_each13static_kernelINS2_12policy_hub_t12policy_500_tElN6thrust24THRUST_300001_SM_1000_NS8cuda_cub10__tabulate7functorINS7_6detail15normal_iteratorINS7_10device_ptrIiEEEENS7_6system6detail7generic6detail22compute_sequence_valueIivEElEEEEvT0_T1_,(.L_x_59 - _ZN3cub18CUB_300001_SM_10006detail8for_each13static_kernelINS2_12policy_hub_t12policy_500_tElN6thrust24THRUST_300001_SM_1000_NS8cuda_cub10__tabulate7functorINS7_6detail15normal_iteratorINS7_10device_ptrIiEEEENS7_6system6detail7generic6detail22compute_sequence_valueIivEElEEEEvT0_T1_)
        .other          _ZN3cub18CUB_300001_SM_10006detail8for_each13static_kernelINS2_12policy_hub_t12policy_500_tElN6thrust24THRUST_300001_SM_1000_NS8cuda_cub10__tabulate7functorINS7_6detail15normal_iteratorINS7_10device_ptrIiEEEENS7_6system6detail7generic6detail22compute_sequence_valueIivEElEEEEvT0_T1_,@"STO_CUDA_ENTRY STV_DEFAULT"
_ZN3cub18CUB_300001_SM_10006detail8for_each13static_kernelINS2_12policy_hub_t12policy_500_tElN6thrust24THRUST_300001_SM_1000_NS8cuda_cub10__tabulate7functorINS7_6detail15normal_iteratorINS7_10device_ptrIiEEEENS7_6system6detail7generic6detail22compute_sequence_valueIivEElEEEEvT0_T1_:
.text._ZN3cub18CUB_300001_SM_10006detail8for_each13static_kernelINS2_12policy_hub_t12policy_500_tElN6thrust24THRUST_300001_SM_1000_NS8cuda_cub10__tabulate7functorINS7_6detail15normal_iteratorINS7_10device_ptrIiEEEENS7_6system6detail7generic6detail22compute_sequence_valueIivEElEEEEvT0_T1_:
[----:B------:R-:W-:Y:S08]  /*0000*/  LDC R1, c[0x0][0x37c] ;  /* 0x0000df00ff017b82 */ /* 0x000ff00000000800 */
[----:B------:R-:W0:Y:S01]  /*0010*/  S2UR UR4, SR_CTAID.X ;  /* 0x00000000000479c3 */ /* 0x000e220000002500 */
[----:B------:R-:W1:Y:S01]  /*0020*/  LDCU.64 UR6, c[0x0][0x380] ;  /* 0x00007000ff0677ac */ /* 0x000e620008000a00 */
[----:B------:R-:W2:Y:S01]  /*0030*/  LDCU.64 UR8, c[0x0][0x358] ;  /* 0x00006b00ff0877ac */ /* 0x000ea20008000a00 */
[----:B0-----:R-:W-:-:S04]  /*0040*/  UIMAD.WIDE.U32 UR4, UR4, 0x200, URZ ;  /* 0x00000200040478a5 */ /* 0x001fc8000f8e00ff */
[----:B-1----:R-:W-:-:S04]  /*0050*/  UIADD3 UR6, UP0, UPT, -UR4, UR6, URZ ;  /* 0x0000000604067290 */ /* 0x002fc8000ff1e1ff */
[----:B------:R-:W-:Y:S02]  /*0060*/  UIADD3.X UR7, UPT, UPT, ~UR5, UR7, URZ, UP0, !UPT ;  /* 0x0000000705077290 */ /* 0x000fe400087fe5ff */
[----:B------:R-:W-:-:S04]  /*0070*/  UISETP.GE.U32.AND UP0, UPT, UR6, 0x200, UPT ;  /* 0x000002000600788c */ /* 0x000fc8000bf06070 */
[----:B------:R-:W-:-:S09]  /*0080*/  UISETP.GE.AND.EX UP0, UPT, UR7, URZ, UPT, UP0 ;  /* 0x000000ff0700728c */ /* 0x000fd2000bf06300 */
[----:B--2---:R-:W-:Y:S05]  /*0090*/  BRA.U !UP0, `(.L_x_48) ;  /* 0x0000000108347547 */ /* 0x004fea000b800000 */
[----:B------:R-:W0:Y:S01]  /*00a0*/  S2R R0, SR_TID.X ;  /* 0x0000000000007919 */ /* 0x000e220000002100 */
[----:B------:R-:W1:Y:S01]  /*00b0*/  LDC.64 R6, c[0x0][0x390] ;  /* 0x0000e400ff067b82 */ /* 0x000e620000000a00 */
[----:B------:R-:W2:Y:S01]  /*00c0*/  LDCU.64 UR10, c[0x0][0x388] ;  /* 0x00007100ff0a77ac */ /* 0x000ea20008000a00 */
[----:B0-----:R-:W-:-:S05]  /*00d0*/  IADD3 R5, P0, PT, R0, UR4, RZ ;  /* 0x0000000400057c10 */ /* 0x001fca000ff1e0ff */
[----:B------:R-:W-:Y:S01]  /*00e0*/  IMAD.X R4, RZ, RZ, UR5, P0 ;  /* 0x00000005ff047e24 */ /* 0x000fe200080e06ff */
[C---:B--2---:R-:W-:Y:S01]  /*00f0*/  LEA R2, P0, R5.reuse, UR10, 0x2 ;  /* 0x0000000a05027c11 */ /* 0x044fe2000f8010ff */
[----:B------:R-:W-:-:S03]  /*0100*/  VIADD R0, R5, 0x100 ;  /* 0x0000010005007836 */ /* 0x000fc60000000000 */
[C---:B------:R-:W-:Y:S01]  /*0110*/  LEA.HI.X R3, R5.reuse, UR11, R4, 0x2, P0 ;  /* 0x0000000b05037c11 */ /* 0x040fe200080f1404 */
[-CC-:B-1----:R-:W-:Y:S02]  /*0120*/  IMAD R5, R5, R7.reuse, R6.reuse ;  /* 0x0000000705057224 */ /* 0x182fe400078e0206 */
[----:B------:R-:W-:-:S03]  /*0130*/  IMAD R7, R0, R7, R6 ;  /* 0x0000000700077224 */ /* 0x000fc600078e0206 */
[----:B------:R-:W-:Y:S04]  /*0140*/  STG.E desc[UR8][R2.64], R5 ;  /* 0x0000000502007986 */ /* 0x000fe8000c101908 */
[----:B------:R-:W-:Y:S01]  /*0150*/  STG.E desc[UR8][R2.64+0x400], R7 ;  /* 0x0004000702007986 */ /* 0x000fe2000c101908 */
[----:B------:R-:W-:Y:S05]  /*0160*/  EXIT ;  /* 0x000000000000794d */ /* 0x000fea0003800000 */
.L_x_48:
[----:B------:R-:W0:Y:S01]  /*0170*/  S2R R2, SR_TID.X ;  /* 0x0000000000027919 */ /* 0x000e220000002100 */
[----:B------:R-:W-:Y:S01]  /*0180*/  USHF.R.S32.HI UR7, URZ, 0x1f, UR6 ;  /* 0x0000001fff077899 */ /* 0x000fe20008011406 */
[----:B------:R-:W-:Y:S05]  /*0190*/  BSSY.RECONVERGENT B0, `(.L_x_49) ;  /* 0x0000011000007945 */ /* 0x000fea0003800200 */
[----:B------:R-:W-:Y:S02]  /*01a0*/  IMAD.U32 R3, RZ, RZ, UR7 ;  /* 0x00000007ff037e24 */ /* 0x000fe4000f8e00ff */
[----:B------:R-:W-:Y:S01]  /*01b0*/  IMAD.U32 R4, RZ, RZ, UR7 ;  /* 0x00000007ff047e24 */ /* 0x000fe2000f8e00ff */
[C---:B0-----:R-:W-:Y:S01]  /*01c0*/  ISETP.LT.U32.AND P0, PT, R2.reuse, UR6, PT ;  /* 0x0000000602007c0c */ /* 0x041fe2000bf01070 */
[----:B------:R-:W-:-:S03]  /*01d0*/  VIADD R0, R2, 0x100 ;  /* 0x0000010002007836 */ /* 0x000fc60000000000 */
[----:B------:R-:W-:Y:S02]  /*01e0*/  ISETP.GT.AND.EX P0, PT, R3, RZ, PT, P0 ;  /* 0x000000ff0300720c */ /* 0x000fe40003f04300 */
[----:B------:R-:W-:-:S04]  /*01f0*/  ISETP.LT.U32.AND P1, PT, R0, UR6, PT ;  /* 0x0000000600007c0c */ /* 0x000fc8000bf21070 */
[----:B------:R-:W-:-:S07]  /*0200*/  ISETP.GT.AND.EX P1, PT, R4, RZ, PT, P1 ;  /* 0x000000ff0400720c */ /* 0x000fce0003f24310 */
[----:B------:R-:W-:Y:S06]  /*0210*/  @!P0 BRA `(.L_x_50) ;  /* 0x0000000000208947 */ /* 0x000fec0003800000 */
[----:B------:R-:W0:Y:S01]  /*0220*/  LDC.64 R6, c[0x0][0x390] ;  /* 0x0000e400ff067b82 */ /* 0x000e220000000a00 */
[----:B------:R-:W1:Y:S01]  /*0230*/  LDCU.64 UR10, c[0x0][0x388] ;  /* 0x00007100ff0a77ac */ /* 0x000e620008000a00 */
[----:B------:R-:W-:-:S05]  /*0240*/  IADD3 R4, P0, PT, R2, UR4, RZ ;  /* 0x0000000402047c10 */ /* 0x000fca000ff1e0ff */
[----:B------:R-:W-:Y:S01]  /*0250*/  IMAD.X R3, RZ, RZ, UR5, P0 ;  /* 0x00000005ff037e24 */ /* 0x000fe200080e06ff */
[----:B-1----:R-:W-:-:S04]  /*0260*/  LEA R2, P0, R4, UR10, 0x2 ;  /* 0x0000000a04027c11 */ /* 0x002fc8000f8010ff */
[C---:B------:R-:W-:Y:S01]  /*0270*/  LEA.HI.X R3, R4.reuse, UR11, R3, 0x2, P0 ;  /* 0x0000000b04037c11 */ /* 0x040fe200080f1403 */
[----:B0-----:R-:W-:-:S05]  /*0280*/  IMAD R7, R4, R7, R6 ;  /* 0x0000000704077224 */ /* 0x001fca00078e0206 */
[----:B------:R0:W-:Y:S03]  /*0290*/  STG.E desc[UR8][R2.64], R7 ;  /* 0x0000000702007986 */ /* 0x0001e6000c101908 */
.L_x_50:
[----:B------:R-:W-:Y:S05]  /*02a0*/  BSYNC.RECONVERGENT B0 ;  /* 0x0000000000007941 */ /* 0x000fea0003800200 */
.L_x_49:
[----:B------:R-:W-:Y:S05]  /*02b0*/  @!P1 EXIT ;  /* 0x000000000000994d */ /* 0x000fea0003800000 */
[----:B------:R-:W1:Y:S01]  /*02c0*/  LDC.64 R4, c[0x0][0x390] ;  /* 0x0000e400ff047b82 */ /* 0x000e620000000a00 */
[----:B------:R-:W2:Y:S01]  /*02d0*/  LDCU.64 UR6, c[0x0][0x388] ;  /* 0x00007100ff0677ac */ /* 0x000ea20008000a00 */
[----:B------:R-:W-:-:S05]  /*02e0*/  IADD3 R0, P0, PT, R0, UR4, RZ ;  /* 0x0000000400007c10 */ /* 0x000fca000ff1e0ff */
[----:B0-----:R-:W-:Y:S01]  /*02f0*/  IMAD.X R3, RZ, RZ, UR5, P0 ;  /* 0x00000005ff037e24 */ /* 0x001fe200080e06ff */
[----:B--2---:R-:W-:-:S04]  /*0300*/  LEA R2, P0, R0, UR6, 0x2 ;  /* 0x0000000600027c11 */ /* 0x004fc8000f8010ff */
[C---:B------:R-:W-:Y:S01]  /*0310*/  LEA.HI.X R3, R0.reuse, UR7, R3, 0x2, P0 ;  /* 0x0000000700037c11 */ /* 0x040fe200080f1403 */
[----:B-1----:R-:W-:-:S05]  /*0320*/  IMAD R5, R0, R5, R4 ;  /* 0x0000000500057224 */ /* 0x002fca00078e0204 */
[----:B------:R-:W-:Y:S01]  /*0330*/  STG.E desc[UR8][R2.64], R5 ;  /* 0x0000000502007986 */ /* 0x000fe2000c101908 */
[----:B------:R-:W-:Y:S05]  /*0340*/  EXIT ;  /* 0x000000000000794d */ /* 0x000fea0003800000 */
.L_x_51:
        /* <DEDUP_REMOVED lines=11> */
.L_x_59:


//--------------------- .text._ZN3cub18CUB_300001_SM_10006detail8for_each13static_kernelINS2_12policy_hub_t12policy_500_tElN6thrust24THRUST_300001_SM_1000_NS8cuda_cub6__fill7functorINS7_6detail15normal_iteratorINS7_10device_ptrIiEEEEiEEEEvT0_T1_ --------------------------
	.section	.text._ZN3cub18CUB_300001_SM_10006detail8for_each13static_kernelINS2_12policy_hub_t12policy_500_tElN6thrust24THRUST_300001_SM_1000_NS8cuda_cub6__fill7functorINS7_6detail15normal_iteratorINS7_10device_ptrIiEEEEiEEEEvT0_T1_,"ax",@progbits
	.align	128
        .global         _ZN3cub18CUB_300001_SM_10006detail8for_each13static_kernelINS2_12policy_hub_t12policy_500_tElN6thrust24THRUST_300001_SM_1000_NS8cuda_cub6__fill7functorINS7_6detail15normal_iteratorINS7_10device_ptrIiEEEEiEEEEvT0_T1_
        .type           _ZN3cub18CUB_300001_SM_10006detail8for_each13static_kernelINS2_12policy_hub_t12policy_500_tElN6thrust24THRUST_300001_SM_1000_NS8cuda_cub6__fill7functorINS7_6detail15normal_iteratorINS7_10device_ptrIiEEEEiEEEEvT0_T1_,@function
        .size           _ZN3cub18CUB_300001_SM_10006detail8for_each13static_kernelINS2_12policy_hub_t12policy_500_tElN6thrust24THRUST_300001_SM_1000_NS8cuda_cub6__fill7functorINS7_6detail15normal_iteratorINS7_10device_ptrIiEEEEiEEEEvT0_T1_,(.L_x_60 - _ZN3cub18CUB_300001_SM_10006detail8for_each13static_kernelINS2_12policy_hub_t12policy_500_tElN6thrust24THRUST_300001_SM_1000_NS8cuda_cub6__fill7functorINS7_6detail15normal_iteratorINS7_10device_ptrIiEEEEiEEEEvT0_T1_)
        .other          _ZN3cub18CUB_300001_SM_10006detail8for_each13static_kernelINS2_12policy_hub_t12policy_500_tElN6thrust24THRUST_300001_SM_1000_NS8cuda_cub6__fill7functorINS7_6detail15normal_iteratorINS7_10device_ptrIiEEEEiEEEEvT0_T1_,@"STO_CUDA_ENTRY STV_DEFAULT"
_ZN3cub18CUB_300001_SM_10006detail8for_each13static_kernelINS2_12policy_hub_t12policy_500_tElN6thrust24THRUST_300001_SM_1000_NS8cuda_cub6__fill7functorINS7_6detail15normal_iteratorINS7_10device_ptrIiEEEEiEEEEvT0_T1_:
.text._ZN3cub18CUB_300001_SM_10006detail8for_each13static_kernelINS2_12policy_hub_t12policy_500_tElN6thrust24THRUST_300001_SM_1000_NS8cuda_cub6__fill7functorINS7_6detail15normal_iteratorINS7_10device_ptrIiEEEEiEEEEvT0_T1_:
        /* <DEDUP_REMOVED lines=11> */
[----:B------:R-:W1:Y:S01]  /*00b0*/  LDCU.64 UR6, c[0x0][0x388] ;  /* 0x00007100ff0677ac */ /* 0x000e620008000a00 */
[----:B------:R-:W2:Y:S01]  /*00c0*/  LDC R5, c[0x0][0x390] ;  /* 0x0000e400ff057b82 */ /* 0x000ea20000000800 */
[----:B0-----:R-:W-:-:S05]  /*00d0*/  IADD3 R0, P0, PT, R0, UR4, RZ ;  /* 0x0000000400007c10 */ /* 0x001fca000ff1e0ff */
[----:B------:R-:W-:Y:S01]  /*00e0*/  IMAD.X R3, RZ, RZ, UR5, P0 ;  /* 0x00000005ff037e24 */ /* 0x000fe200080e06ff */
[----:B-1----:R-:W-:-:S04]  /*00f0*/  LEA R2, P0, R0, UR6, 0x2 ;  /* 0x0000000600027c11 */ /* 0x002fc8000f8010ff */
[----:B------:R-:W-:-:S05]  /*0100*/  LEA.HI.X R3, R0, UR7, R3, 0x2, P0 ;  /* 0x0000000700037c11 */ /* 0x000fca00080f1403 */
[----:B--2---:R-:W-:Y:S04]  /*0110*/  STG.E desc[UR8][R2.64], R5 ;  /* 0x0000000502007986 */ /* 0x004fe8000c101908 */
[----:B------:R-:W-:Y:S01]  /*0120*/  STG.E desc[UR8][R2.64+0x400], R5 ;  /* 0x0004000502007986 */ /* 0x000fe2000c101908 */
[----:B------:R-:W-:Y:S05]  /*0130*/  EXIT ;  /* 0x000000000000794d */ /* 0x000fea0003800000 */
.L_x_52:
[----:B------:R-:W0:Y:S01]  /*0140*/  S2R R0, SR_TID.X ;  /* 0x0000000000007919 */ /* 0x000e220000002100 */
[----:B------:R-:W-:Y:S01]  /*0150*/  USHF.R.S32.HI UR7, URZ, 0x1f, UR6 ;  /* 0x0000001fff077899 */ /* 0x000fe20008011406 */
[----:B------:R-:W1:Y:S05]  /*0160*/  LDCU.64 UR10, c[0x0][0x388] ;  /* 0x00007100ff0a77ac */ /* 0x000e6a0008000a00 */
[----:B------:R-:W-:Y:S02]  /*0170*/  IMAD.U32 R2, RZ, RZ, UR7 ;  /* 0x00000007ff027e24 */ /* 0x000fe4000f8e00ff */
[----:B------:R-:W-:Y:S01]  /*0180*/  IMAD.U32 R4, RZ, RZ, UR7 ;  /* 0x00000007ff047e24 */ /* 0x000fe2000f8e00ff */
[----:B0-----:R-:W-:-:S04]  /*0190*/  ISETP.LT.U32.AND P0, PT, R0, UR6, PT ;  /* 0x0000000600007c0c */ /* 0x001fc8000bf01070 */
[----:B------:R-:W-:Y:S01]  /*01a0*/  ISETP.GT.AND.EX P0, PT, R2, RZ, PT, P0 ;  /* 0x000000ff0200720c */ /* 0x000fe20003f04300 */
[C---:B------:R-:W-:Y:S01]  /*01b0*/  VIADD R2, R0.reuse, 0x100 ;  /* 0x0000010000027836 */ /* 0x040fe20000000000 */
[----:B------:R-:W-:-:S04]  /*01c0*/  IADD3 R0, P2, PT, R0, UR4, RZ ;  /* 0x0000000400007c10 */ /* 0x000fc8000ff5e0ff */
[----:B------:R-:W-:Y:S01]  /*01d0*/  ISETP.LT.U32.AND P1, PT, R2, UR6, PT ;  /* 0x0000000602007c0c */ /* 0x000fe2000bf21070 */
[----:B------:R-:W-:Y:S01]  /*01e0*/  IMAD.X R3, RZ, RZ, UR5, P2 ;  /* 0x00000005ff037e24 */ /* 0x000fe200090e06ff */
[----:B-1----:R-:W-:Y:S02]  /*01f0*/  LEA R2, P2, R0, UR10, 0x2 ;  /* 0x0000000a00027c11 */ /* 0x002fe4000f8410ff */
[----:B------:R-:W-:Y:S02]  /*0200*/  ISETP.GT.AND.EX P1, PT, R4, RZ, PT, P1 ;  /* 0x000000ff0400720c */ /* 0x000fe40003f24310 */
[----:B------:R-:W-:Y:S01]  /*0210*/  LEA.HI.X R3, R0, UR11, R3, 0x2, P2 ;  /* 0x0000000b00037c11 */ /* 0x000fe200090f1403 */
[----:B------:R-:W0:Y:S04]  /*0220*/  @P0 LDC R5, c[0x0][0x390] ;  /* 0x0000e400ff050b82 */ /* 0x000e280000000800 */
[----:B0-----:R0:W-:Y:S06]  /*0230*/  @P0 STG.E desc[UR8][R2.64], R5 ;  /* 0x0000000502000986 */ /* 0x0011ec000c101908 */
[----:B------:R-:W-:Y:S05]  /*0240*/  @!P1 EXIT ;  /* 0x000000000000994d */ /* 0x000fea0003800000 */
[----:B0-----:R-:W0:Y:S02]  /*0250*/  LDC R5, c[0x0][0x390] ;  /* 0x0000e400ff057b82 */ /* 0x001e240000000800 */
[----:B0-----:R-:W-:Y:S01]  /*0260*/  STG.E desc[UR8][R2.64+0x400], R5 ;  /* 0x0004000502007986 */ /* 0x001fe2000c101908 */
[----:B------:R-:W-:Y:S05]  /*0270*/  EXIT ;  /* 0x000000000000794d */ /* 0x000fea0003800000 */
.L_x_53:
        /* <DEDUP_REMOVED lines=16> */
.L_x_60:


//--------------------- .text._ZN3cub18CUB_300001_SM_10006detail8for_each13static_kernelINS2_12policy_hub_t12policy_500_tEmN6thrust24THRUST_300001_SM_1000_NS8cuda_cub20__uninitialized_fill7functorINS7_10device_ptrIiEEiEEEEvT0_T1_ --------------------------
	.section	.text._ZN3cub18CUB_300001_SM_10006detail8for_each13static_kernelINS2_12policy_hub_t12policy_500_tEmN6thrust24THRUST_300001_SM_1000_NS8cuda_cub20__uninitialized_fill7functorINS7_10device_ptrIiEEiEEEEvT0_T1_,"ax",@progbits
	.align	128
        .global         _ZN3cub18CUB_300001_SM_10006detail8for_each13static_kernelINS2_12policy_hub_t12policy_500_tEmN6thrust24THRUST_300001_SM_1000_NS8cuda_cub20__uninitialized_fill7functorINS7_10device_ptrIiEEiEEEEvT0_T1_
        .type           _ZN3cub18CUB_300001_SM_10006detail8for_each13static_kernelINS2_12policy_hub_t12policy_500_tEmN6thrust24THRUST_300001_SM_1000_NS8cuda_cub20__uninitialized_fill7functorINS7_10device_ptrIiEEiEEEEvT0_T1_,@function
        .size           _ZN3cub18CUB_300001_SM_10006detail8for_each13static_kernelINS2_12policy_hub_t12policy_500_tEmN6thrust24THRUST_300001_SM_1000_NS8cuda_cub20__uninitialized_fill7functorINS7_10device_ptrIiEEiEEEEvT0_T1_,(.L_x_61 - _ZN3cub18CUB_300001_SM_10006detail8for_each13static_kernelINS2_12policy_hub_t12policy_500_tEmN6thrust24THRUST_300001_SM_1000_NS8cuda_cub20__uninitialized_fill7functorINS7_10device_ptrIiEEiEEEEvT0_T1_)
        .other          _ZN3cub18CUB_300001_SM_10006detail8for_each13static_kernelINS2_12policy_hub_t12policy_500_tEmN6thrust24THRUST_300001_SM_1000_NS8cuda_cub20__uninitialized_fill7functorINS7_10device_ptrIiEEiEEEEvT0_T1_,@"STO_CUDA_ENTRY STV_DEFAULT"
_ZN3cub18CUB_300001_SM_10006detail8for_each13static_kernelINS2_12policy_hub_t12policy_500_tEmN6thrust24THRUST_300001_SM_1000_NS8cuda_cub20__uninitialized_fill7functorINS7_10device_ptrIiEEiEEEEvT0_T1_:
.text._ZN3cub18CUB_300001_SM_10006detail8for_each13static_kernelINS2_12policy_hub_t12policy_500_tEmN6thrust24THRUST_300001_SM_1000_NS8cuda_cub20__uninitialized_fill7functorINS7_10device_ptrIiEEiEEEEvT0_T1_:
        /* <DEDUP_REMOVED lines=8> */
[----:B------:R-:W-:-:S09]  /*0080*/  UISETP.GE.U32.AND.EX UP0, UPT, UR7, URZ, UPT, UP0 ;  /* 0x000000ff0700728c */ /* 0x000fd2000bf06100 */
        /* <DEDUP_REMOVED lines=11> */
.L_x_54:
[----:B------:R-:W0:Y:S01]  /*0140*/  S2R R0, SR_TID.X ;  /* 0x0000000000007919 */ /* 0x000e220000002100 */
[----:B------:R-:W-:Y:S01]  /*0150*/  IMAD.U32 R2, RZ, RZ, UR7 ;  /* 0x00000007ff027e24 */ /* 0x000fe2000f8e00ff */
[----:B------:R-:W1:Y:S01]  /*0160*/  LDCU.64 UR10, c[0x0][0x388] ;  /* 0x00007100ff0a77ac */ /* 0x000e620008000a00 */
[----:B------:R-:W-:Y:S01]  /*0170*/  IMAD.U32 R4, RZ, RZ, UR7 ;  /* 0x00000007ff047e24 */ /* 0x000fe2000f8e00ff */
[----:B0-----:R-:W-:-:S04]  /*0180*/  ISETP.LT.U32.AND P0, PT, R0, UR6, PT ;  /* 0x0000000600007c0c */ /* 0x001fc8000bf01070 */
[----:B------:R-:W-:Y:S01]  /*0190*/  ISETP.GT.U32.AND.EX P0, PT, R2, RZ, PT, P0 ;  /* 0x000000ff0200720c */ /* 0x000fe20003f04100 */
[C---:B------:R-:W-:Y:S01]  /*01a0*/  VIADD R2, R0.reuse, 0x100 ;  /* 0x0000010000027836 */ /* 0x040fe20000000000 */
[----:B------:R-:W-:-:S04]  /*01b0*/  IADD3 R0, P2, PT, R0, UR4, RZ ;  /* 0x0000000400007c10 */ /* 0x000fc8000ff5e0ff */
[----:B------:R-:W-:Y:S01]  /*01c0*/  ISETP.LT.U32.AND P1, PT, R2, UR6, PT ;  /* 0x0000000602007c0c */ /* 0x000fe2000bf21070 */
[----:B------:R-:W-:Y:S01]  /*01d0*/  IMAD.X R3, RZ, RZ, UR5, P2 ;  /* 0x00000005ff037e24 */ /* 0x000fe200090e06ff */
[----:B-1----:R-:W-:Y:S02]  /*01e0*/  LEA R2, P2, R0, UR10, 0x2 ;  /* 0x0000000a00027c11 */ /* 0x002fe4000f8410ff */
[----:B------:R-:W-:Y:S02]  /*01f0*/  ISETP.GT.U32.AND.EX P1, PT, R4, RZ, PT, P1 ;  /* 0x000000ff0400720c */ /* 0x000fe40003f24110 */
[----:B------:R-:W-:Y:S01]  /*0200*/  LEA.HI.X R3, R0, UR11, R3, 0x2, P2 ;  /* 0x0000000b00037c11 */ /* 0x000fe200090f1403 */
[----:B------:R-:W0:Y:S04]  /*0210*/  @P0 LDC R5, c[0x0][0x390] ;  /* 0x0000e400ff050b82 */ /* 0x000e280000000800 */
[----:B0-----:R0:W-:Y:S06]  /*0220*/  @P0 STG.E desc[UR8][R2.64], R5 ;  /* 0x0000000502000986 */ /* 0x0011ec000c101908 */
[----:B------:R-:W-:Y:S05]  /*0230*/  @!P1 EXIT ;  /* 0x000000000000994d */ /* 0x000fea0003800000 */
[----:B0-----:R-:W0:Y:S02]  /*0240*/  LDC R5, c[0x0][0x390] ;  /* 0x0000e400ff057b82 */ /* 0x001e240000000800 */
[----:B0-----:R-:W-:Y:S01]  /*0250*/  STG.E desc[UR8][R2.64+0x400], R5 ;  /* 0x0004000502007986 */ /* 0x001fe2000c101908 */
[----:B------:R-:W-:Y:S05]  /*0260*/  EXIT ;  /* 0x000000000000794d */ /* 0x000fea0003800000 */
.L_x_55:
        /* <DEDUP_REMOVED lines=9> */
.L_x_61:


//--------------------- .text._ZN3cub18CUB_300001_SM_10006detail11EmptyKernelIvEEvv --------------------------
	.section	.text._ZN3cub18CUB_300001_SM_10006detail11EmptyKernelIvEEvv,"ax",@progbits
	.align	128
        .global         _ZN3cub18CUB_300001_SM_10006detail11EmptyKernelIvEEvv
        .type           _ZN3cub18CUB_300001_SM_10006detail11EmptyKernelIvEEvv,@function
        .size           _ZN3cub18CUB_300001_SM_10006detail11EmptyKernelIvEEvv,(.L_x_62 - _ZN3cub18CUB_300001_SM_10006detail11EmptyKernelIvEEvv)
        .other          _ZN3cub18CUB_300001_SM_10006detail11EmptyKernelIvEEvv,@"STO_CUDA_ENTRY STV_DEFAULT"
_ZN3cub18CUB_300001_SM_10006detail11EmptyKernelIvEEvv:
.text._ZN3cub18CUB_300001_SM_10006detail11EmptyKernelIvEEvv:
[----:B------:R-:W-:Y:S01]  /*0000*/  LDC R1, c[0x0][0x37c] ;  /* 0x0000df00ff017b82 */ /* 0x000fe20000000800 */
[----:B------:R-:W-:Y:S05]  /*0010*/  EXIT ;  /* 0x000000000000794d */ /* 0x000fea0003800000 */
.L_x_56:
        /* <DEDUP_REMOVED lines=14> */
.L_x_62:


//--------------------- .nv.shared.reserved.0     --------------------------
	.section	.nv.shared.reserved.0,"aw",@nobits
	.weak		__nv_reservedSMEM_offset_0_alias
	.size		__nv_reservedSMEM_offset_0_alias, 0, 64
	.other		__nv_reservedSMEM_offset_0_alias,@"STO_CUDA_RESERVED_SHARED STV_DEFAULT"
__nv_reservedSMEM_offset_0_alias:
	.zero		0
	.zero		64


//--------------------- .nv.global                --------------------------
	.section	.nv.global,"aw",@nobits
.nv.global:
	.type		_ZN30_INTERNAL_147af0a2_4_k_cu_main6thrust24THRUST_300001_SM_1000_NS3seqE,@object
	.size		_ZN30_INTERNAL_147af0a2_4_k_cu_main6thrust24THRUST_300001_SM_1000_NS3seqE,(_ZN30_INTERNAL_147af0a2_4_k_cu_main4cuda3std3__48in_placeE - _ZN30_INTERNAL_147af0a2_4_k_cu_main6thrust24THRUST_300001_SM_1000_NS3seqE)
_ZN30_INTERNAL_147af0a2_4_k_cu_main6thrust24THRUST_300001_SM_1000_NS3seqE:
	.zero		1
	.type		_ZN30_INTERNAL_147af0a2_4_k_cu_main4cuda3std3__48in_placeE,@object
	.size		_ZN30_INTERNAL_147af0a2_4_k_cu_main4cuda3std3__48in_placeE,(_ZN30_INTERNAL_147af0a2_4_k_cu_main4cuda3std6ranges3__45__cpo4sizeE - _ZN30_INTERNAL_147af0a2_4_k_cu_main4cuda3std3__48in_placeE)
_ZN30_INTERNAL_147af0a2_4_k_cu_main4cuda3std3__48in_placeE:
	.zero		1
	.type		_ZN30_INTERNAL_147af0a2_4_k_cu_main4cuda3std6ranges3__45__cpo4sizeE,@object
	.size		_ZN30_INTERNAL_147af0a2_4_k_cu_main4cuda3std6ranges3__45__cpo4sizeE,(_ZN30_INTERNAL_147af0a2_4_k_cu_main6thrust24THRUST_300001_SM_1000_NS12placeholders2_3E - _ZN30_INTERNAL_147af0a2_4_k_cu_main4cuda3std6ranges3__45__cpo4sizeE)
_ZN30_INTERNAL_147af0a2_4_k_cu_main4cuda3std6ranges3__45__cpo4sizeE:
	.zero		1
	.type		_ZN30_INTERNAL_147af0a2_4_k_cu_main6thrust24THRUST_300001_SM_1000_NS12placeholders2_3E,@object
	.size		_ZN30_INTERNAL_147af0a2_4_k_cu_main6thrust24THRUST_300001_SM_1000_NS12placeholders2_3E,(_ZN30_INTERNAL_147af0a2_4_k_cu_main4cuda3std3__45__cpo6cbeginE - _ZN30_INTERNAL_147af0a2_4_k_cu_main6thrust24THRUST_300001_SM_1000_NS12placeholders2_3E)
_ZN30_INTERNAL_147af0a2_4_k_cu_main6thrust24THRUST_300001_SM_1000_NS12placeholders2_3E:
	.zero		1
	.type		_ZN30_INTERNAL_147af0a2_4_k_cu_main4cuda3std3__45__cpo6cbeginE,@object
	.size		_ZN30_INTERNAL_147af0a2_4_k_cu_main4cuda3std3__45__cpo6cbeginE,(_ZN30_INTERNAL_147af0a2_4_k_cu_main4cuda3std6ranges3__45__cpo6cbeginE - _ZN30_INTERNAL_147af0a2_4_k_cu_main4cuda3std3__45__cpo6cbeginE)
_ZN30_INTERNAL_147af0a2_4_k_cu_main4cuda3std3__45__cpo6cbeginE:
	.zero		1
	.type		_ZN30_INTERNAL_147af0a2_4_k_cu_main4cuda3std6ranges3__45__cpo6cbeginE,@object
	.size		_ZN30_INTERNAL_147af0a2_4_k_cu_main4cuda3std6ranges3__45__cpo6cbeginE,(_ZN30_INTERNAL_147af0a2_4_k_cu_main6thrust24THRUST_300001_SM_1000_NS12placeholders2_7E - _ZN30_INTERNAL_147af0a2_4_k_cu_main4cuda3std6ranges3__45__cpo6cbeginE)
_ZN30_INTERNAL_147af0a2_4_k_cu_main4cuda3std6ranges3__45__cpo6cbeginE:
	.zero		1
	.type		_ZN30_INTERNAL_147af0a2_4_k_cu_main6thrust24THRUST_300001_SM_1000_NS12placeholders2_7E,@object
	.size		_ZN30_INTERNAL_147af0a2_4_k_cu_main6thrust24THRUST_300001_SM_1000_NS12placeholders2_7E,(_ZN30_INTERNAL_147af0a2_4_k_cu_main4cuda3std3__45__cpo7crbeginE - _ZN30_INTERNAL_147af0a2_4_k_cu_main6thrust24THRUST_300001_SM_1000_NS12placeholders2_7E)
_ZN30_INTERNAL_147af0a2_4_k_cu_main6thrust24THRUST_300001_SM_1000_NS12placeholders2_7E:
	.zero		1
	.type		_ZN30_INTERNAL_147af0a2_4_k_cu_main4cuda3std3__45__cpo7crbeginE,@object
	.size		_ZN30_INTERNAL_147af0a2_4_k_cu_main4cuda3std3__45__cpo7crbeginE,(_ZN30_INTERNAL_147af0a2_4_k_cu_main4cuda3std6ranges3__45__cpo4nextE - _ZN30_INTERNAL_147af0a2_4_k_cu_main4cuda3std3__45__cpo7crbeginE)
_ZN30_INTERNAL_147af0a2_4_k_cu_main4cuda3std3__45__cpo7crbeginE:
	.zero		1
	.type		_ZN30_INTERNAL_147af0a2_4_k_cu_main4cuda3std6ranges3__45__cpo4nextE,@object
	.size		_ZN30_INTERNAL_147af0a2_4_k_cu_main4cuda3std6ranges3__45__cpo4nextE,(_ZN30_INTERNAL_147af0a2_4_k_cu_main4cuda3std6ranges3__45__cpo4swapE - _ZN30_INTERNAL_147af0a2_4_k_cu_main4cuda3std6ranges3__45__cpo4nextE)
_ZN30_INTERNAL_147af0a2_4_k_cu_main4cuda3std6ranges3__45__cpo4nextE:
	.zero		1
	.type		_ZN30_INTERNAL_147af0a2_4_k_cu_main4cuda3std6ranges3__45__cpo4swapE,@object
	.size		_ZN30_INTERNAL_147af0a2_4_k_cu_main4cuda3std6ranges3__45__cpo4swapE,(_ZN30_INTERNAL_147af0a2_4_k_cu_main6thrust24THRUST_300001_SM_1000_NS8cuda_cub10par_nosyncE - _ZN30_INTERNAL_147af0a2_4_k_cu_main4cuda3std6ranges3__45__cpo4swapE)
_ZN30_INTERNAL_147af0a2_4_k_cu_main4cuda3std6ranges3__45__cpo4swapE:
	.zero		1
	.type		_ZN30_INTERNAL_147af0a2_4_k_cu_main6thrust24THRUST_300001_SM_1000_NS8cuda_cub10par_nosyncE,@object
	.size		_ZN30_INTERNAL_147af0a2_4_k_cu_main6thrust24THRUST_300001_SM_1000_NS8cuda_cub10par_nosyncE,(_ZN30_INTERNAL_147af0a2_4_k_cu_main6thrust24THRUST_300001_SM_1000_NS12placeholders2_9E - _ZN30_INTERNAL_147af0a2_4_k_cu_main6thrust24THRUST_300001_SM_1000_NS8cuda_cub10par_nosyncE)
_ZN30_INTERNAL_147af0a2_4_k_cu_main6thrust24THRUST_300001_SM_1000_NS8cuda_cub10par_nosyncE:
	.zero		1
	.type		_ZN30_INTERNAL_147af0a2_4_k_cu_main6thrust24THRUST_300001_SM_1000_NS12placeholders2_9E,@object
	.size		_ZN30_INTERNAL_147af0a2_4_k_cu_main6thrust24THRUST_300001_SM_1000_NS12placeholders2_9E,(_ZN30_INTERNAL_147af0a2_4_k_cu_main4cuda3std3__432_GLOBAL__N__147af0a2_4_k_cu_main6ignoreE - _ZN30_INTERNAL_147af0a2_4_k_cu_main6thrust24THRUST_300001_SM_1000_NS12placeholders2_9E)
_ZN30_INTERNAL_147af0a2_4_k_cu_main6thrust24THRUST_300001_SM_1000_NS12placeholders2_9E:
	.zero		1
	.type		_ZN30_INTERNAL_147af0a2_4_k_cu_main4cuda3std3__432_GLOBAL__N__147af0a2_4_k_cu_main6ignoreE,@object
	.size		_ZN30_INTERNAL_147af0a2_4_k_cu_main4cuda3std3__432_GLOBAL__N__147af0a2_4_k_cu_main6ignoreE,(_ZN30_INTERNAL_147af0a2_4_k_cu_main4cuda3std6ranges3__45__cpo4dataE - _ZN30_INTERNAL_147af0a2_4_k_cu_main4cuda3std3__432_GLOBAL__N__147af0a2_4_k_cu_main6ignoreE)
_ZN30_INTERNAL_147af0a2_4_k_cu_main4cuda3std3__432_GLOBAL__N__147af0a2_4_k_cu_main6ignoreE:
	.zero		1
	.type		_ZN30_INTERNAL_147af0a2_4_k_cu_main4cuda3std6ranges3__45__cpo4dataE,@object
	.size		_ZN30_INTERNAL_147af0a2_4_k_cu_main4cuda3std6ranges3__45__cpo4dataE,(_ZN30_INTERNAL_147af0a2_4_k_cu_main6thrust24THRUST_300001_SM_1000_NS12placeholders2_1E - _ZN30_INTERNAL_147af0a2_4_k_cu_main4cuda3std6ranges3__45__cpo4dataE)
_ZN30_INTERNAL_147af0a2_4_k_cu_main4cuda3std6ranges3__45__cpo4dataE:
	.zero		1
	.type		_ZN30_INTERNAL_147af0a2_4_k_cu_main6thrust24THRUST_300001_SM_1000_NS12placeholders2_1E,@object
	.size		_ZN30_INTERNAL_147af0a2_4_k_cu_main6thrust24THRUST_300001_SM_1000_NS12placeholders2_1E,(_ZN30_INTERNAL_147af0a2_4_k_cu_main4cuda3std3__45__cpo5beginE - _ZN30_INTERNAL_147af0a2_4_k_cu_main6thrust24THRUST_300001_SM_1000_NS12placeholders2_1E)
_ZN30_INTERNAL_147af0a2_4_k_cu_main6thrust24THRUST_300001_SM_1000_NS12placeholders2_1E:
	.zero		1
	.type		_ZN30_INTERNAL_147af0a2_4_k_cu_main4cuda3std3__45__cpo5beginE,@object
	.size		_ZN30_INTERNAL_147af0a2_4_k_cu_main4cuda3std3__45__cpo5beginE,(_ZN30_INTERNAL_147af0a2_4_k_cu_main4cuda3std6ranges3__45__cpo5beginE - _ZN30_INTERNAL_147af0a2_4_k_cu_main4cuda3std3__45__cpo5beginE)
_ZN30_INTERNAL_147af0a2_4_k_cu_main4cuda3std3__45__cpo5beginE:
	.zero		1
	.type		_ZN30_INTERNAL_147af0a2_4_k_cu_main4cuda3std6ranges3__45__cpo5beginE,@object
	.size		_ZN30_INTERNAL_147af0a2_4_k_cu_main4cuda3std6ranges3__45__cpo5beginE,(_ZN30_INTERNAL_147af0a2_4_k_cu_main6thrust24THRUST_300001_SM_1000_NS12placeholders2_5E - _ZN30_INTERNAL_147af0a2_4_k_cu_main4cuda3std6ranges3__45__cpo5beginE)
_ZN30_INTERNAL_147af0a2_4_k_cu_main4cuda3std6ranges3__45__cpo5beginE:
	.zero		1
	.type		_ZN30_INTERNAL_147af0a2_4_k_cu_main6thrust24THRUST_300001_SM_1000_NS12placeholders2_5E,@object
	.size		_ZN30_INTERNAL_147af0a2_4_k_cu_main6thrust24THRUST_300001_SM_1000_NS12placeholders2_5E,(_ZN30_INTERNAL_147af0a2_4_k_cu_main4cuda3std3__45__cpo6rbeginE - _ZN30_INTERNAL_147af0a2_4_k_cu_main6thrust24THRUST_300001_SM_1000_NS12placeholders2_5E)
_ZN30_INTERNAL_147af0a2_4_k_cu_main6thrust24THRUST_300001_SM_1000_NS12placeholders2_5E:
	.zero		1
	.type		_ZN30_INTERNAL_147af0a2_4_k_cu_main4cuda3std3__45__cpo6rbeginE,@object
	.size		_ZN30_INTERNAL_147af0a2_4_k_cu_main4cuda3std3__45__cpo6rbeginE,(_ZN30_INTERNAL_147af0a2_4_k_cu_main4cuda3std6ranges3__45__cpo7advanceE - _ZN30_INTERNAL_147af0a2_4_k_cu_main4cuda3std3__45__cpo6rbeginE)
_ZN30_INTERNAL_147af0a2_4_k_cu_main4cuda3std3__45__cpo6rbeginE:
	.zero		1
	.type		_ZN30_INTERNAL_147af0a2_4_k_cu_main4cuda3std6ranges3__45__cpo7advanceE,@object
	.size		_ZN30_INTERNAL_147af0a2_4_k_cu_main4cuda3std6ranges3__45__cpo7advanceE,(_ZN30_INTERNAL_147af0a2_4_k_cu_main4cuda3std3__47nulloptE - _ZN30_INTERNAL_147af0a2_4_k_cu_main4cuda3std6ranges3__45__cpo7advanceE)
_ZN30_INTERNAL_147af0a2_4_k_cu_main4cuda3std6ranges3__45__cpo7advanceE:
	.zero		1
	.type		_ZN30_INTERNAL_147af0a2_4_k_cu_main4cuda3std3__47nulloptE,@object
	.size		_ZN30_INTERNAL_147af0a2_4_k_cu_main4cuda3std3__47nulloptE,(_ZN30_INTERNAL_147af0a2_4_k_cu_main4cuda3std6ranges3__45__cpo8distanceE - _ZN30_INTERNAL_147af0a2_4_k_cu_main4cuda3std3__47nulloptE)
_ZN30_INTERNAL_147af0a2_4_k_cu_main4cuda3std3__47nulloptE:
	.zero		1
	.type		_ZN30_INTERNAL_147af0a2_4_k_cu_main4cuda3std6ranges3__45__cpo8distanceE,@object
	.size		_ZN30_INTERNAL_147af0a2_4_k_cu_main4cuda3std6ranges3__45__cpo8distanceE,(_ZN30_INTERNAL_147af0a2_4_k_cu_main6thrust24THRUST_300001_SM_1000_NS12placeholders3_10E - _ZN30_INTERNAL_147af0a2_4_k_cu_main4cuda3std6ranges3__45__cpo8distanceE)
_ZN30_INTERNAL_147af0a2_4_k_cu_main4cuda3std6ranges3__45__cpo8distanceE:
	.zero		1
	.type		_ZN30_INTERNAL_147af0a2_4_k_cu_main6thrust24THRUST_300001_SM_1000_NS12placeholders3_10E,@object
	.size		_ZN30_INTERNAL_147af0a2_4_k_cu_main6thrust24THRUST_300001_SM_1000_NS12placeholders3_10E,(_ZN30_INTERNAL_147af0a2_4_k_cu_main4cuda3std3__419piecewise_constructE - _ZN30_INTERNAL_147af0a2_4_k_cu_main6thrust24THRUST_300001_SM_1000_NS12placeholders3_10E)
_ZN30_INTERNAL_147af0a2_4_k_cu_main6thrust24THRUST_300001_SM_1000_NS12placeholders3_10E:
	.zero		1
	.type		_ZN30_INTERNAL_147af0a2_4_k_cu_main4cuda3std3__419piecewise_constructE,@object
	.size		_ZN30_INTERNAL_147af0a2_4_k_cu_main4cuda3std3__419piecewise_constructE,(_ZN30_INTERNAL_147af0a2_4_k_cu_main4cuda3std6ranges3__45__cpo5cdataE - _ZN30_INTERNAL_147af0a2_4_k_cu_main4cuda3std3__419piecewise_constructE)
_ZN30_INTERNAL_147af0a2_4_k_cu_main4cuda3std3__419piecewise_constructE:
	.zero		1
	.type		_ZN30_INTERNAL_147af0a2_4_k_cu_main4cuda3std6ranges3__45__cpo5cdataE,@object
	.size		_ZN30_INTERNAL_147af0a2_4_k_cu_main4cuda3std6ranges3__45__cpo5cdataE,(_ZN30_INTERNAL_147af0a2_4_k_cu_main6thrust24THRUST_300001_SM_1000_NS12placeholders2_2E - _ZN30_INTERNAL_147af0a2_4_k_cu_main4cuda3std6ranges3__45__cpo5cdataE)
_ZN30_INTERNAL_147af0a2_4_k_cu_main4cuda3std6ranges3__45__cpo5cdataE:
	.zero		1
	.type		_ZN30_INTERNAL_147af0a2_4_k_cu_main6thrust24THRUST_300001_SM_1000_NS12placeholders2_2E,@object
	.size		_ZN30_INTERNAL_147af0a2_4_k_cu_main6thrust24THRUST_300001_SM_1000_NS12placeholders2_2E,(_ZN30_INTERNAL_147af0a2_4_k_cu_main4cuda3std3__45__cpo3endE - _ZN30_INTERNAL_147af0a2_4_k_cu_main6thrust24THRUST_300001_SM_1000_NS12placeholders2_2E)
_ZN30_INTERNAL_147af0a2_4_k_cu_main6thrust24THRUST_300001_SM_1000_NS12placeholders2_2E:
	.zero		1
	.type		_ZN30_INTERNAL_147af0a2_4_k_cu_main4cuda3std3__45__cpo3endE,@object
	.size		_ZN30_INTERNAL_147af0a2_4_k_cu_main4cuda3std3__45__cpo3endE,(_ZN30_INTERNAL_147af0a2_4_k_cu_main4cuda3std6ranges3__45__cpo3endE - _ZN30_INTERNAL_147af0a2_4_k_cu_main4cuda3std3__45__cpo3endE)
_ZN30_INTERNAL_147af0a2_4_k_cu_main4cuda3std3__45__cpo3endE:
	.zero		1
	.type		_ZN30_INTERNAL_147af0a2_4_k_cu_main4cuda3std6ranges3__45__cpo3endE,@object
	.size		_ZN30_INTERNAL_147af0a2_4_k_cu_main4cuda3std6ranges3__45__cpo3endE,(_ZN30_INTERNAL_147af0a2_4_k_cu_main6thrust24THRUST_300001_SM_1000_NS12placeholders2_6E - _ZN30_INTERNAL_147af0a2_4_k_cu_main4cuda3std6ranges3__45__cpo3endE)
_ZN30_INTERNAL_147af0a2_4_k_cu_main4cuda3std6ranges3__45__cpo3endE:
	.zero		1
	.type		_ZN30_INTERNAL_147af0a2_4_k_cu_main6thrust24THRUST_300001_SM_1000_NS12placeholders2_6E,@object
	.size		_ZN30_INTERNAL_147af0a2_4_k_cu_main6thrust24THRUST_300001_SM_1000_NS12placeholders2_6E,(_ZN30_INTERNAL_147af0a2_4_k_cu_main4cuda3std3__45__cpo4rendE - _ZN30_INTERNAL_147af0a2_4_k_cu_main6thrust24THRUST_300001_SM_1000_NS12placeholders2_6E)
_ZN30_INTERNAL_147af0a2_4_k_cu_main6thrust24THRUST_300001_SM_1000_NS12placeholders2_6E:
	.zero		1
	.type		_ZN30_INTERNAL_147af0a2_4_k_cu_main4cuda3std3__45__cpo4rendE,@object
	.size		_ZN30_INTERNAL_147af0a2_4_k_cu_main4cuda3std3__45__cpo4rendE,(_ZN30_INTERNAL_147af0a2_4_k_cu_main4cuda3std6ranges3__45__cpo9iter_swapE - _ZN30_INTERNAL_147af0a2_4_k_cu_main4cuda3std3__45__cpo4rendE)
_ZN30_INTERNAL_147af0a2_4_k_cu_main4cuda3std3__45__cpo4rendE:
	.zero		1
	.type		_ZN30_INTERNAL_147af0a2_4_k_cu_main4cuda3std6ranges3__45__cpo9iter_swapE,@object
	.size		_ZN30_INTERNAL_147af0a2_4_k_cu_main4cuda3std6ranges3__45__cpo9iter_swapE,(_ZN30_INTERNAL_147af0a2_4_k_cu_main4cuda3std3__48unexpectE - _ZN30_INTERNAL_147af0a2_4_k_cu_main4cuda3std6ranges3__45__cpo9iter_swapE)
_ZN30_INTERNAL_147af0a2_4_k_cu_main4cuda3std6ranges3__45__cpo9iter_swapE:
	.zero		1
	.type		_ZN30_INTERNAL_147af0a2_4_k_cu_main4cuda3std3__48unexpectE,@object
	.size		_ZN30_INTERNAL_147af0a2_4_k_cu_main4cuda3std3__48unexpectE,(_ZN30_INTERNAL_147af0a2_4_k_cu_main6thrust24THRUST_300001_SM_1000_NS8cuda_cub3parE - _ZN30_INTERNAL_147af0a2_4_k_cu_main4cuda3std3__48unexpectE)
_ZN30_INTERNAL_147af0a2_4_k_cu_main4cuda3std3__48unexpectE:
	.zero		1
	.type		_ZN30_INTERNAL_147af0a2_4_k_cu_main6thrust24THRUST_300001_SM_1000_NS8cuda_cub3parE,@object
	.size		_ZN30_INTERNAL_147af0a2_4_k_cu_main6thrust24THRUST_300001_SM_1000_NS8cuda_cub3parE,(_ZN30_INTERNAL_147af0a2_4_k_cu_main6thrust24THRUST_300001_SM_1000_NS12placeholders2_4E - _ZN30_INTERNAL_147af0a2_4_k_cu_main6thrust24THRUST_300001_SM_1000_NS8cuda_cub3parE)
_ZN30_INTERNAL_147af0a2_4_k_cu_main6thrust24THRUST_300001_SM_1000_NS8cuda_cub3parE:
	.zero		1
	.type		_ZN30_INTERNAL_147af0a2_4_k_cu_main6thrust24THRUST_300001_SM_1000_NS12placeholders2_4E,@object
	.size		_ZN30_INTERNAL_147af0a2_4_k_cu_main6thrust24THRUST_300001_SM_1000_NS12placeholders2_4E,(_ZN30_INTERNAL_147af0a2_4_k_cu_main4cuda3std3__45__cpo4cendE - _ZN30_INTERNAL_147af0a2_4_k_cu_main6thrust24THRUST_300001_SM_1000_NS12placeholders2_4E)
_ZN30_INTERNAL_147af0a2_4_k_cu_main6thrust24THRUST_300001_SM_1000_NS12placeholders2_4E:
	.zero		1
	.type		_ZN30_INTERNAL_147af0a2_4_k_cu_main4cuda3std3__45__cpo4cendE,@object
	.size		_ZN30_INTERNAL_147af0a2_4_k_cu_main4cuda3std3__45__cpo4cendE,(_ZN30_INTERNAL_147af0a2_4_k_cu_main4cuda3std6ranges3__45__cpo4cendE - _ZN30_INTERNAL_147af0a2_4_k_cu_main4cuda3std3__45__cpo4cendE)
_ZN30_INTERNAL_147af0a2_4_k_cu_main4cuda3std3__45__cpo4cendE:
	.zero		1
	.type		_ZN30_INTERNAL_147af0a2_4_k_cu_main4cuda3std6ranges3__45__cpo4cendE,@object
	.size		_ZN30_INTERNAL_147af0a2_4_k_cu_main4cuda3std6ranges3__45__cpo4cendE,(_ZN30_INTERNAL_147af0a2_4_k_cu_main4cuda3std3__420unreachable_sentinelE - _ZN30_INTERNAL_147af0a2_4_k_cu_main4cuda3std6ranges3__45__cpo4cendE)
_ZN30_INTERNAL_147af0a2_4_k_cu_main4cuda3std6ranges3__45__cpo4cendE:
	.zero		1
	.type		_ZN30_INTERNAL_147af0a2_4_k_cu_main4cuda3std3__420unreachable_sentinelE,@object
	.size		_ZN30_INTERNAL_147af0a2_4_k_cu_main4cuda3std3__420unreachable_sentinelE,(_ZN30_INTERNAL_147af0a2_4_k_cu_main4cuda3std6ranges3__45__cpo5ssizeE - _ZN30_INTERNAL_147af0a2_4_k_cu_main4cuda3std3__420unreachable_sentinelE)
_ZN30_INTERNAL_147af0a2_4_k_cu_main4cuda3std3__420unreachable_sentinelE:
	.zero		1
	.type		_ZN30_INTERNAL_147af0a2_4_k_cu_main4cuda3std6ranges3__45__cpo5ssizeE,@object
	.size		_ZN30_INTERNAL_147af0a2_4_k_cu_main4cuda3std6ranges3__45__cpo5ssizeE,(_ZN30_INTERNAL_147af0a2_4_k_cu_main6thrust24THRUST_300001_SM_1000_NS12placeholders2_8E - _ZN30_INTERNAL_147af0a2_4_k_cu_main4cuda3std6ranges3__45__cpo5ssizeE)
_ZN30_INTERNAL_147af0a2_4_k_cu_main4cuda3std6ranges3__45__cpo5ssizeE:
	.zero		1
	.type		_ZN30_INTERNAL_147af0a2_4_k_cu_main6thrust24THRUST_300001_SM_1000_NS12placeholders2_8E,@object
	.size		_ZN30_INTERNAL_147af0a2_4_k_cu_main6thrust24THRUST_300001_SM_1000_NS12placeholders2_8E,(_ZN30_INTERNAL_147af0a2_4_k_cu_main4cuda3std3__45__cpo5crendE - _ZN30_INTERNAL_147af0a2_4_k_cu_main6thrust24THRUST_300001_SM_1000_NS12placeholders2_8E)
_ZN30_INTERNAL_147af0a2_4_k_cu_main6thrust24THRUST_300001_SM_1000_NS12placeholders2_8E:
	.zero		1
	.type		_ZN30_INTERNAL_147af0a2_4_k_cu_main4cuda3std3__45__cpo5crendE,@object
	.size		_ZN30_INTERNAL_147af0a2_4_k_cu_main4cuda3std3__45__cpo5crendE,(_ZN30_INTERNAL_147af0a2_4_k_cu_main4cuda3std6ranges3__45__cpo4prevE - _ZN30_INTERNAL_147af0a2_4_k_cu_main4cuda3std3__45__cpo5crendE)
_ZN30_INTERNAL_147af0a2_4_k_cu_main4cuda3std3__45__cpo5crendE:
	.zero		1
	.type		_ZN30_INTERNAL_147af0a2_4_k_cu_main4cuda3std6ranges3__45__cpo4prevE,@object
	.size		_ZN30_INTERNAL_147af0a2_4_k_cu_main4cuda3std6ranges3__45__cpo4prevE,(_ZN30_INTERNAL_147af0a2_4_k_cu_main4cuda3std6ranges3__45__cpo9iter_moveE - _ZN30_INTERNAL_147af0a2_4_k_cu_main4cuda3std6ranges3__45__cpo4prevE)
_ZN30_INTERNAL_147af0a2_4_k_cu_main4cuda3std6ranges3__45__cpo4prevE:
	.zero		1
	.type		_ZN30_INTERNAL_147af0a2_4_k_cu_main4cuda3std6ranges3__45__cpo9iter_moveE,@object
	.size		_ZN30_INTERNAL_147af0a2_4_k_cu_main4cuda3std6ranges3__45__cpo9iter_moveE,(_ZN30_INTERNAL_147af0a2_4_k_cu_main6thrust24THRUST_300001_SM_1000_NS6system6detail10sequential3seqE - _ZN30_INTERNAL_147af0a2_4_k_cu_main4cuda3std6ranges3__45__cpo9iter_moveE)
_ZN30_INTERNAL_147af0a2_4_k_cu_main4cuda3std6ranges3__45__cpo9iter_moveE:
	.zero		1
	.type		_ZN30_INTERNAL_147af0a2_4_k_cu_main6thrust24THRUST_300001_SM_1000_NS6system6detail10sequential3seqE,@object
	.size		_ZN30_INTERNAL_147af0a2_4_k_cu_main6thrust24THRUST_300001_SM_1000_NS6system6detail10sequential3seqE,(.L_31 - _ZN30_INTERNAL_147af0a2_4_k_cu_main6thrust24THRUST_300001_SM_1000_NS6system6detail10sequential3seqE)
_ZN30_INTERNAL_147af0a2_4_k_cu_main6thrust24THRUST_300001_SM_1000_NS6system6detail10sequential3seqE:
	.zero		1
.L_31:


//--------------------- .nv.constant0._ZN3cub18CUB_300001_SM_10006detail9transform16transform_kernelINS2_10policy_hubILb1EN4cuda3std3__45tupleIJN6thrust24THRUST_300001_SM_1000_NS6detail15normal_iteratorINSA_10device_ptrIiEEEESF_EEEE10policy1000El13User_MultipleSF_JPiSK_EEEvT0_iT1_T2_DpNS2_10kernel_argIT3_EE --------------------------
	.section	.nv.constant0._ZN3cub18CUB_300001_SM_10006detail9transform16transform_kernelINS2_10policy_hubILb1EN4cuda3std3__45tupleIJN6thrust24THRUST_300001_SM_1000_NS6detail15normal_iteratorINSA_10device_ptrIiEEEESF_EEEE10policy1000El13User_MultipleSF_JPiSK_EEEvT0_iT1_T2_DpNS2_10kernel_argIT3_EE,"a",@progbits
	.sectionflags	@""
	.align	4
.nv.constant0._ZN3cub18CUB_300001_SM_10006detail9transform16transform_kernelINS2_10policy_hubILb1EN4cuda3std3__45tupleIJN6thrust24THRUST_300001_SM_1000_NS6detail15normal_iteratorINSA_10device_ptrIiEEEESF_EEEE10policy1000El13User_MultipleSF_JPiSK_EEEvT0_iT1_T2_DpNS2_10kernel_argIT3_EE:
	.zero		952


//--------------------- .nv.constant0._ZN3cub18CUB_300001_SM_10006detail9transform16transform_kernelINS2_10policy_hubILb1EN4cuda3std3__45tupleIJN6thrust24THRUST_300001_SM_1000_NS6detail15normal_iteratorINSA_10device_ptrIiEEEESF_EEEE10policy1000Ei13User_MultipleSF_JPiSK_EEEvT0_iT1_T2_DpNS2_10kernel_argIT3_EE --------------------------
	.section	.nv.constant0._ZN3cub18CUB_300001_SM_10006detail9transform16transform_kernelINS2_10policy_hubILb1EN4cuda3std3__45tupleIJN6thrust24THRUST_300001_SM_1000_NS6detail15normal_iteratorINSA_10device_ptrIiEEEESF_EEEE10policy1000Ei13User_MultipleSF_JPiSK_EEEvT0_iT1_T2_DpNS2_10kernel_argIT3_EE,"a",@progbits
	.sectionflags	@""
	.align	4
.nv.constant0._ZN3cub18CUB_300001_SM_10006detail9transform16transform_kernelINS2_10policy_hubILb1EN4cuda3std3__45tupleIJN6thrust24THRUST_300001_SM_1000_NS6detail15normal_iteratorINSA_10device_ptrIiEEEESF_EEEE10policy1000Ei13User_MultipleSF_JPiSK_EEEvT0_iT1_T2_DpNS2_10kernel_argIT3_EE:
	.zero		952


//--------------------- .nv.constant0._ZN3cub18CUB_300001_SM_10006detail8for_each13static_kernelINS2_12policy_hub_t12policy_500_tElN6thrust24THRUST_300001_SM_1000_NS8cuda_cub10__tabulate7functorINS7_6detail15normal_iteratorINS7_10device_ptrIiEEEENS7_6system6detail7generic6detail22compute_sequence_valueIivEElEEEEvT0_T1_ --------------------------
	.section	.nv.constant0._ZN3cub18CUB_300001_SM_10006detail8for_each13static_kernelINS2_12policy_hub_t12policy_500_tElN6thrust24THRUST_300001_SM_1000_NS8cuda_cub10__tabulate7functorINS7_6detail15normal_iteratorINS7_10device_ptrIiEEEENS7_6system6detail7generic6detail22compute_sequence_valueIivEElEEEEvT0_T1_,"a",@progbits
	.sectionflags	@""
	.align	4
.nv.constant0._ZN3cub18CUB_300001_SM_10006detail8for_each13static_kernelINS2_12policy_hub_t12policy_500_tElN6thrust24THRUST_300001_SM_1000_NS8cuda_cub10__tabulate7functorINS7_6detail15normal_iteratorINS7_10device_ptrIiEEEENS7_6system6detail7generic6detail22compute_sequence_valueIivEElEEEEvT0_T1_:
	.zero		920


//--------------------- .nv.constant0._ZN3cub18CUB_300001_SM_10006detail8for_each13static_kernelINS2_12policy_hub_t12policy_500_tElN6thrust24THRUST_300001_SM_1000_NS8cuda_cub6__fill7functorINS7_6detail15normal_iteratorINS7_10device_ptrIiEEEEiEEEEvT0_T1_ --------------------------
	.section	.nv.constant0._ZN3cub18CUB_300001_SM_10006detail8for_each13static_kernelINS2_12policy_hub_t12policy_500_tElN6thrust24THRUST_300001_SM_1000_NS8cuda_cub6__fill7functorINS7_6detail15normal_iteratorINS7_10device_ptrIiEEEEiEEEEvT0_T1_,"a",@progbits
	.sectionflags	@""
	.align	4
.nv.constant0._ZN3cub18CUB_300001_SM_10006detail8for_each13static_kernelINS2_12policy_hub_t12policy_500_tElN6thrust24THRUST_300001_SM_1000_NS8cuda_cub6__fill7functorINS7_6detail15normal_iteratorINS7_10device_ptrIiEEEEiEEEEvT0_T1_:
	.zero		920


//--------------------- .nv.constant0._ZN3cub18CUB_300001_SM_10006detail8for_each13static_kernelINS2_12policy_hub_t12policy_500_tEmN6thrust24THRUST_300001_SM_1000_NS8cuda_cub20__uninitialized_fill7functorINS7_10device_ptrIiEEiEEEEvT0_T1_ --------------------------
	.section	.nv.constant0._ZN3cub18CUB_300001_SM_10006detail8for_each13static_kernelINS2_12policy_hub_t12policy_500_tEmN6thrust24THRUST_300001_SM_1000_NS8cuda_cub20__uninitialized_fill7functorINS7_10device_ptrIiEEiEEEEvT0_T1_,"a",@progbits
	.sectionflags	@""
	.align	4
.nv.constant0._ZN3cub18CUB_300001_SM_10006detail8for_each13static_kernelINS2_12policy_hub_t12policy_500_tEmN6thrust24THRUST_300001_SM_1000_NS8cuda_cub20__uninitialized_fill7functorINS7_10device_ptrIiEEiEEEEvT0_T1_:
	.zero		920


//--------------------- .nv.constant0._ZN3cub18CUB_300001_SM_10006detail11EmptyKernelIvEEvv --------------------------
	.section	.nv.constant0._ZN3cub18CUB_300001_SM_10006detail11EmptyKernelIvEEvv,"a",@progbits
	.sectionflags	@""
	.align	4
.nv.constant0._ZN3cub18CUB_300001_SM_10006detail11EmptyKernelIvEEvv:
	.zero		896


//--------------------- SYMBOLS --------------------------

	.type		.nv.reservedSmem.offset0,@object
	.size		.nv.reservedSmem.offset0,0x4
